	.target	sm_90a

	.elftype	@"ET_EXEC"


//--------------------- .note.nv.tkinfo           --------------------------
	.section	.note.nv.tkinfo,"",@"SHT_NOTE"
	.sectionflags	@"SHF_NOTE_NV_TKINFO"
	.tkinfo
        /*0018*/ 	.word	0x00000002
        /*0030*/ 	.string	""
        /*0030*/ 	.string	"ptxas"
        /*0030*/ 	.string	"Cuda compilation tools, release 13.0, V13.0.88"
        /*0030*/ 	.string	"Build cuda_13.0.r13.0/compiler.36424714_0"
        /*0030*/ 	.string	"-arch sm_90a -m 64 "



//--------------------- .note.nv.cuinfo           --------------------------
	.section	.note.nv.cuinfo,"",@"SHT_NOTE"
	.sectionflags	@"SHF_NOTE_NV_CUINFO"
        /*0018*/ 	.short	0x0002
        /*001a*/ 	.short	0x005a
        /*001c*/ 	.short	0x0082
	.zero		2


//--------------------- .nv.info                  --------------------------
	.section	.nv.info,"",@"SHT_CUDA_INFO"
	.align	4


	//----- nvinfo : EIATTR_REGCOUNT
	.align		4
        /*0000*/ 	.byte	0x04, 0x2f
        /*0002*/ 	.short	(.L_15 - .L_14)
	.align		4
.L_14:
        /*0004*/ 	.word	index@(_ZN7cutlass13device_kernelINS_4gemm6kernel13GemmUniversalIN4cute5tupleIJiiiiEEENS1_10collective13CollectiveMmaINS1_34MainloopSm90TmaGmmaWarpSpecializedILi13ENS5_IJNS4_1CILi2EEENSA_ILi1EEESC_EEENS1_35KernelTmaWarpSpecializedCooperativeEEENS5_IJNSA_ILi512EEENSA_ILi16EEESH_EEENS_6half_tENS5_IJlSC_lEEESJ_SK_NS4_8TiledMMAINS4_8MMA_AtomIJNS4_4SM904GMMA25MMA_64x16x16_F32F16F16_SSILNSO_5MajorE0ELSQ_0ELNSO_7ScaleInE1ELSR_1EEEEEENS4_6LayoutISD_NS5_IJSC_NSA_ILi0EEESV_EEEEENS5_IJNS4_10UnderscoreESY_SY_EEEEENS4_13SM90_TMA_LOADENS4_14ComposedLayoutINS4_7SwizzleILi1ELi4ELi3EEENS4_18smem_ptr_flag_bitsILi16EEENSU_INS5_IJNSA_ILi8EEESH_EEENS5_IJSH_SC_EEEEEEEvNS4_8identityENS4_23SM90_TMA_LOAD_MULTICASTES1B_vS1C_EENS_8epilogue10collective6detail29Sm90TmaWarpSpecializedAdapterINS1G_15DefaultEpilogueISJ_SK_SK_NS1F_6thread17LinearCombinationISJ_Li1EffLNS1K_9ScaleType4KindE0ELNS_15FloatRoundStyleE2ESJ_EENS1_15EpilogueDefaultEEEEEvvEEEEvNT_6ParamsE)
        /*0008*/ 	.word	0x000000a8


	//----- nvinfo : EIATTR_FRAME_SIZE
	.align		4
.L_15:
        /*000c*/ 	.byte	0x04, 0x11
        /*000e*/ 	.short	(.L_17 - .L_16)
	.align		4
.L_16:
        /*0010*/ 	.word	index@(_ZN7cutlass13device_kernelINS_4gemm6kernel13GemmUniversalIN4cute5tupleIJiiiiEEENS1_10collective13CollectiveMmaINS1_34MainloopSm90TmaGmmaWarpSpecializedILi13ENS5_IJNS4_1CILi2EEENSA_ILi1EEESC_EEENS1_35KernelTmaWarpSpecializedCooperativeEEENS5_IJNSA_ILi512EEENSA_ILi16EEESH_EEENS_6half_tENS5_IJlSC_lEEESJ_SK_NS4_8TiledMMAINS4_8MMA_AtomIJNS4_4SM904GMMA25MMA_64x16x16_F32F16F16_SSILNSO_5MajorE0ELSQ_0ELNSO_7ScaleInE1ELSR_1EEEEEENS4_6LayoutISD_NS5_IJSC_NSA_ILi0EEESV_EEEEENS5_IJNS4_10UnderscoreESY_SY_EEEEENS4_13SM90_TMA_LOADENS4_14ComposedLayoutINS4_7SwizzleILi1ELi4ELi3EEENS4_18smem_ptr_flag_bitsILi16EEENSU_INS5_IJNSA_ILi8EEESH_EEENS5_IJSH_SC_EEEEEEEvNS4_8identityENS4_23SM90_TMA_LOAD_MULTICASTES1B_vS1C_EENS_8epilogue10collective6detail29Sm90TmaWarpSpecializedAdapterINS1G_15DefaultEpilogueISJ_SK_SK_NS1F_6thread17LinearCombinationISJ_Li1EffLNS1K_9ScaleType4KindE0ELNS_15FloatRoundStyleE2ESJ_EENS1_15EpilogueDefaultEEEEEvvEEEEvNT_6ParamsE)
        /*0014*/ 	.word	0x00000000


	//----- nvinfo : EIATTR_MIN_STACK_SIZE
	.align		4
.L_17:
        /*0018*/ 	.byte	0x04, 0x12
        /*001a*/ 	.short	(.L_19 - .L_18)
	.align		4
.L_18:
        /*001c*/ 	.word	index@(_ZN7cutlass13device_kernelINS_4gemm6kernel13GemmUniversalIN4cute5tupleIJiiiiEEENS1_10collective13CollectiveMmaINS1_34MainloopSm90TmaGmmaWarpSpecializedILi13ENS5_IJNS4_1CILi2EEENSA_ILi1EEESC_EEENS1_35KernelTmaWarpSpecializedCooperativeEEENS5_IJNSA_ILi512EEENSA_ILi16EEESH_EEENS_6half_tENS5_IJlSC_lEEESJ_SK_NS4_8TiledMMAINS4_8MMA_AtomIJNS4_4SM904GMMA25MMA_64x16x16_F32F16F16_SSILNSO_5MajorE0ELSQ_0ELNSO_7ScaleInE1ELSR_1EEEEEENS4_6LayoutISD_NS5_IJSC_NSA_ILi0EEESV_EEEEENS5_IJNS4_10UnderscoreESY_SY_EEEEENS4_13SM90_TMA_LOADENS4_14ComposedLayoutINS4_7SwizzleILi1ELi4ELi3EEENS4_18smem_ptr_flag_bitsILi16EEENSU_INS5_IJNSA_ILi8EEESH_EEENS5_IJSH_SC_EEEEEEEvNS4_8identityENS4_23SM90_TMA_LOAD_MULTICASTES1B_vS1C_EENS_8epilogue10collective6detail29Sm90TmaWarpSpecializedAdapterINS1G_15DefaultEpilogueISJ_SK_SK_NS1F_6thread17LinearCombinationISJ_Li1EffLNS1K_9ScaleType4KindE0ELNS_15FloatRoundStyleE2ESJ_EENS1_15EpilogueDefaultEEEEEvvEEEEvNT_6ParamsE)
        /*0020*/ 	.word	0x00000000
.L_19:


//--------------------- .nv.compat                --------------------------
	.section	.nv.compat,"",@"SHT_CUDA_COMPAT_INFO"
	.align	4
        /*0000*/ 	.byte	0x02, 0x09, 0x01, 0x00, 0x02, 0x02, 0x04, 0x00, 0x02, 0x05, 0x05, 0x00, 0x03, 0x07, 0x01, 0x01
        /*0010*/ 	.byte	0x02, 0x03, 0x01, 0x00, 0x02, 0x06, 0x01, 0x00, 0x04, 0x0b, 0x08, 0x00, 0x00, 0x00, 0x00, 0x00
        /*0020*/ 	.byte	0x00, 0x00, 0x00, 0x00


//--------------------- .nv.info._ZN7cutlass13device_kernelINS_4gemm6kernel13GemmUniversalIN4cute5tupleIJiiiiEEENS1_10collective13CollectiveMmaINS1_34MainloopSm90TmaGmmaWarpSpecializedILi13ENS5_IJNS4_1CILi2EEENSA_ILi1EEESC_EEENS1_35KernelTmaWarpSpecializedCooperativeEEENS5_IJNSA_ILi512EEENSA_ILi16EEESH_EEENS_6half_tENS5_IJlSC_lEEESJ_SK_NS4_8TiledMMAINS4_8MMA_AtomIJNS4_4SM904GMMA25MMA_64x16x16_F32F16F16_SSILNSO_5MajorE0ELSQ_0ELNSO_7ScaleInE1ELSR_1EEEEEENS4_6LayoutISD_NS5_IJSC_NSA_ILi0EEESV_EEEEENS5_IJNS4_10UnderscoreESY_SY_EEEEENS4_13SM90_TMA_LOADENS4_14ComposedLayoutINS4_7SwizzleILi1ELi4ELi3EEENS4_18smem_ptr_flag_bitsILi16EEENSU_INS5_IJNSA_ILi8EEESH_EEENS5_IJSH_SC_EEEEEEEvNS4_8identityENS4_23SM90_TMA_LOAD_MULTICASTES1B_vS1C_EENS_8epilogue10collective6detail29Sm90TmaWarpSpecializedAdapterINS1G_15DefaultEpilogueISJ_SK_SK_NS1F_6thread17LinearCombinationISJ_Li1EffLNS1K_9ScaleType4KindE0ELNS_15FloatRoundStyleE2ESJ_EENS1_15EpilogueDefaultEEEEEvvEEEEvNT_6ParamsE --------------------------
	.section	.nv.info._ZN7cutlass13device_kernelINS_4gemm6kernel13GemmUniversalIN4cute5tupleIJiiiiEEENS1_10collective13CollectiveMmaINS1_34MainloopSm90TmaGmmaWarpSpecializedILi13ENS5_IJNS4_1CILi2EEENSA_ILi1EEESC_EEENS1_35KernelTmaWarpSpecializedCooperativeEEENS5_IJNSA_ILi512EEENSA_ILi16EEESH_EEENS_6half_tENS5_IJlSC_lEEESJ_SK_NS4_8TiledMMAINS4_8MMA_AtomIJNS4_4SM904GMMA25MMA_64x16x16_F32F16F16_SSILNSO_5MajorE0ELSQ_0ELNSO_7ScaleInE1ELSR_1EEEEEENS4_6LayoutISD_NS5_IJSC_NSA_ILi0EEESV_EEEEENS5_IJNS4_10UnderscoreESY_SY_EEEEENS4_13SM90_TMA_LOADENS4_14ComposedLayoutINS4_7SwizzleILi1ELi4ELi3EEENS4_18smem_ptr_flag_bitsILi16EEENSU_INS5_IJNSA_ILi8EEESH_EEENS5_IJSH_SC_EEEEEEEvNS4_8identityENS4_23SM90_TMA_LOAD_MULTICASTES1B_vS1C_EENS_8epilogue10collective6detail29Sm90TmaWarpSpecializedAdapterINS1G_15DefaultEpilogueISJ_SK_SK_NS1F_6thread17LinearCombinationISJ_Li1EffLNS1K_9ScaleType4KindE0ELNS_15FloatRoundStyleE2ESJ_EENS1_15EpilogueDefaultEEEEEvvEEEEvNT_6ParamsE,"",@"SHT_CUDA_INFO"
	.sectionflags	@""
	.align	4


	//----- nvinfo : EIATTR_CUDA_API_VERSION
	.align		4
        /*0000*/ 	.byte	0x04, 0x37
        /*0002*/ 	.short	(.L_21 - .L_20)
.L_20:
        /*0004*/ 	.word	0x00000082


	//----- nvinfo : EIATTR_KPARAM_INFO
	.align		4
.L_21:
        /*0008*/ 	.byte	0x04, 0x17
        /*000a*/ 	.short	(.L_23 - .L_22)
.L_22:
        /*000c*/ 	.word	0x00000000
        /*0010*/ 	.short	0x0000
        /*0012*/ 	.short	0x0070
        /*0014*/ 	.byte	0x00, 0xf0, 0x01, 0x10


	//----- nvinfo : EIATTR_SPARSE_MMA_MASK
	.align		4
.L_23:
        /*0018*/ 	.byte	0x03, 0x50
        /*001a*/ 	.short	0x0000


	//----- nvinfo : EIATTR_MAXREG_COUNT
	.align		4
        /*001c*/ 	.byte	0x03, 0x1b
        /*001e*/ 	.short	0x00a8


	//----- nvinfo : EIATTR_NUM_BARRIERS
	.align		4
        /*0020*/ 	.byte	0x02, 0x4c
        /*0022*/ 	.byte	0x01
	.zero		1


	//----- nvinfo : EIATTR_EXTERNS
	.align		4
        /*0024*/ 	.byte	0x04, 0x0f
        /*0026*/ 	.short	(.L_25 - .L_24)


	//   ....[0]....
	.align		4
.L_24:
        /*0028*/ 	.word	index@(__assertfail)


	//----- nvinfo : EIATTR_MERCURY_ISA_VERSION
	.align		4
.L_25:
        /*002c*/ 	.byte	0x03, 0x5f
        /*002e*/ 	.short	0x0101


	//----- nvinfo : EIATTR_INT_WARP_WIDE_INSTR_OFFSETS
	.align		4
        /*0030*/ 	.byte	0x04, 0x31
        /*0032*/ 	.short	(.L_27 - .L_26)


	//   ....[0]....
.L_26:
        /*0034*/ 	.word	0x000005d0


	//   ....[1]....
        /*0038*/ 	.word	0x00000600


	//   ....[2]....
        /*003c*/ 	.word	0x000007a0


	//   ....[3]....
        /*0040*/ 	.word	0x00001fa0


	//----- nvinfo : EIATTR_COOP_GROUP_MASK_REGIDS
	.align		4
.L_27:
        /*0044*/ 	.byte	0x04, 0x29
        /*0046*/ 	.short	(.L_29 - .L_28)


	//   ....[0]....
.L_28:
        /*0048*/ 	.word	0xffffffff


	//   ....[1]....
        /*004c*/ 	.word	0xffffffff


	//   ....[2]....
        /*0050*/ 	.word	0xffffffff


	//   ....[3]....
        /*0054*/ 	.word	0xffffffff


	//   ....[4]....
        /*0058*/ 	.word	0xffffffff


	//   ....[5]....
        /*005c*/ 	.word	0xffffffff


	//----- nvinfo : EIATTR_COOP_GROUP_INSTR_OFFSETS
	.align		4
.L_29:
        /*0060*/ 	.byte	0x04, 0x28
        /*0062*/ 	.short	(.L_31 - .L_30)


	//   ....[0]....
.L_30:
        /*0064*/ 	.word	0x00000060


	//   ....[1]....
        /*0068*/ 	.word	0x00000070


	//   ....[2]....
        /*006c*/ 	.word	0x00000130


	//   ....[3]....
        /*0070*/ 	.word	0x00000420


	//   ....[4]....
        /*0074*/ 	.word	0x00000950


	//   ....[5]....
        /*0078*/ 	.word	0x00001660


	//----- nvinfo : EIATTR_REG_RECONFIG
	.align		4
.L_31:
        /*007c*/ 	.byte	0x01, 0x54
	.zero		2


	//----- nvinfo : EIATTR_SYSCALL_OFFSETS
	.align		4
        /*0080*/ 	.byte	0x04, 0x46
        /*0082*/ 	.short	(.L_33 - .L_32)


	//   ....[0]....
.L_32:
        /*0084*/ 	.word	0x00001850


	//----- nvinfo : EIATTR_MBARRIER_INSTR_OFFSETS
	.align		4
.L_33:
        /*0088*/ 	.byte	0x04, 0x39
        /*008a*/ 	.short	(.L_35 - .L_34)


	//   ....[0]....
.L_34:
        /*008c*/ 	.word	0x00000250
        /*0090*/ 	.word	0x000000ff
        /*0094*/ 	.word	0x00000000
        /*0098*/ 	.short	0x0100
        /*009a*/ 	.byte	0x08
	.zero		1


	//   ....[1]....
        /*009c*/ 	.word	0x00000260
        /*00a0*/ 	.word	0x000000ff
        /*00a4*/ 	.word	0x00000068
        /*00a8*/ 	.short	0x0100
        /*00aa*/ 	.byte	0x08
	.zero		1


	//   ....[2]....
        /*00ac*/ 	.word	0x00000270
        /*00b0*/ 	.word	0x000000ff
        /*00b4*/ 	.word	0x00000008
        /*00b8*/ 	.short	0x0100
        /*00ba*/ 	.byte	0x08
	.zero		1


	//   ....[3]....
        /*00bc*/ 	.word	0x00000280
        /*00c0*/ 	.word	0x000000ff
        /*00c4*/ 	.word	0x00000070
        /*00c8*/ 	.short	0x0100
        /*00ca*/ 	.byte	0x08
	.zero		1


	//   ....[4]....
        /*00cc*/ 	.word	0x00000290
        /*00d0*/ 	.word	0x000000ff
        /*00d4*/ 	.word	0x00000010
        /*00d8*/ 	.short	0x0100
        /*00da*/ 	.byte	0x08
	.zero		1


	//   ....[5]....
        /*00dc*/ 	.word	0x000002a0
        /*00e0*/ 	.word	0x000000ff
        /*00e4*/ 	.word	0x00000078
        /*00e8*/ 	.short	0x0100
        /*00ea*/ 	.byte	0x08
	.zero		1


	//   ....[6]....
        /*00ec*/ 	.word	0x000002b0
        /*00f0*/ 	.word	0x000000ff
        /*00f4*/ 	.word	0x00000018
        /*00f8*/ 	.short	0x0100
        /*00fa*/ 	.byte	0x08
	.zero		1


	//   ....[7]....
        /*00fc*/ 	.word	0x000002c0
        /*0100*/ 	.word	0x000000ff
        /*0104*/ 	.word	0x00000080
        /*0108*/ 	.short	0x0100
        /*010a*/ 	.byte	0x08
	.zero		1


	//   ....[8]....
        /*010c*/ 	.word	0x000002d0
        /*0110*/ 	.word	0x000000ff
        /*0114*/ 	.word	0x00000020
        /*0118*/ 	.short	0x0100
        /*011a*/ 	.byte	0x08
	.zero		1


	//   ....[9]....
        /*011c*/ 	.word	0x000002e0
        /*0120*/ 	.word	0x000000ff
        /*0124*/ 	.word	0x00000088
        /*0128*/ 	.short	0x0100
        /*012a*/ 	.byte	0x08
	.zero		1


	//   ....[10]....
        /*012c*/ 	.word	0x000002f0
        /*0130*/ 	.word	0x000000ff
        /*0134*/ 	.word	0x00000028
        /*0138*/ 	.short	0x0100
        /*013a*/ 	.byte	0x08
	.zero		1


	//   ....[11]....
        /*013c*/ 	.word	0x00000300
        /*0140*/ 	.word	0x000000ff
        /*0144*/ 	.word	0x00000090
        /*0148*/ 	.short	0x0100
        /*014a*/ 	.byte	0x08
	.zero		1


	//   ....[12]....
        /*014c*/ 	.word	0x00000310
        /*0150*/ 	.word	0x000000ff
        /*0154*/ 	.word	0x00000030
        /*0158*/ 	.short	0x0100
        /*015a*/ 	.byte	0x08
	.zero		1


	//   ....[13]....
        /*015c*/ 	.word	0x00000320
        /*0160*/ 	.word	0x000000ff
        /*0164*/ 	.word	0x00000098
        /*0168*/ 	.short	0x0100
        /*016a*/ 	.byte	0x08
	.zero		1


	//   ....[14]....
        /*016c*/ 	.word	0x00000330
        /*0170*/ 	.word	0x000000ff
        /*0174*/ 	.word	0x00000038
        /*0178*/ 	.short	0x0100
        /*017a*/ 	.byte	0x08
	.zero		1


	//   ....[15]....
        /*017c*/ 	.word	0x00000340
        /*0180*/ 	.word	0x000000ff
        /*0184*/ 	.word	0x000000a0
        /*0188*/ 	.short	0x0100
        /*018a*/ 	.byte	0x08
	.zero		1


	//   ....[16]....
        /*018c*/ 	.word	0x00000350
        /*0190*/ 	.word	0x000000ff
        /*0194*/ 	.word	0x00000040
        /*0198*/ 	.short	0x0100
        /*019a*/ 	.byte	0x08
	.zero		1


	//   ....[17]....
        /*019c*/ 	.word	0x00000360
        /*01a0*/ 	.word	0x000000ff
        /*01a4*/ 	.word	0x000000a8
        /*01a8*/ 	.short	0x0100
        /*01aa*/ 	.byte	0x08
	.zero		1


	//   ....[18]....
        /*01ac*/ 	.word	0x00000370
        /*01b0*/ 	.word	0x000000ff
        /*01b4*/ 	.word	0x00000048
        /*01b8*/ 	.short	0x0100
        /*01ba*/ 	.byte	0x08
	.zero		1


	//   ....[19]....
        /*01bc*/ 	.word	0x00000380
        /*01c0*/ 	.word	0x000000ff
        /*01c4*/ 	.word	0x000000b0
        /*01c8*/ 	.short	0x0100
        /*01ca*/ 	.byte	0x08
	.zero		1


	//   ....[20]....
        /*01cc*/ 	.word	0x00000390
        /*01d0*/ 	.word	0x000000ff
        /*01d4*/ 	.word	0x00000050
        /*01d8*/ 	.short	0x0100
        /*01da*/ 	.byte	0x08
	.zero		1


	//   ....[21]....
        /*01dc*/ 	.word	0x000003a0
        /*01e0*/ 	.word	0x000000ff
        /*01e4*/ 	.word	0x000000b8
        /*01e8*/ 	.short	0x0100
        /*01ea*/ 	.byte	0x08
	.zero		1


	//   ....[22]....
        /*01ec*/ 	.word	0x000003b0
        /*01f0*/ 	.word	0x000000ff
        /*01f4*/ 	.word	0x00000058
        /*01f8*/ 	.short	0x0100
        /*01fa*/ 	.byte	0x08
	.zero		1


	//   ....[23]....
        /*01fc*/ 	.word	0x000003c0
        /*0200*/ 	.word	0x000000ff
        /*0204*/ 	.word	0x000000c0
        /*0208*/ 	.short	0x0100
        /*020a*/ 	.byte	0x08
	.zero		1


	//   ....[24]....
        /*020c*/ 	.word	0x000003d0
        /*0210*/ 	.word	0x000000ff
        /*0214*/ 	.word	0x00000060
        /*0218*/ 	.short	0x0100
        /*021a*/ 	.byte	0x08
	.zero		1


	//   ....[25]....
        /*021c*/ 	.word	0x000003e0
        /*0220*/ 	.word	0x000000ff
        /*0224*/ 	.word	0x000000c8
        /*0228*/ 	.short	0x0100
        /*022a*/ 	.byte	0x08
	.zero		1


	//   ....[26]....
        /*022c*/ 	.word	0x00000830
        /*0230*/ 	.word	0x000000ff
        /*0234*/ 	.word	0x000000e0
        /*0238*/ 	.short	0x0100
        /*023a*/ 	.byte	0x06
	.zero		1


	//   ....[27]....
        /*023c*/ 	.word	0x000008d0
        /*0240*/ 	.word	0x000000ff
        /*0244*/ 	.word	0x000000e8
        /*0248*/ 	.short	0x0100
        /*024a*/ 	.byte	0x06
	.zero		1


	//   ....[28]....
        /*024c*/ 	.word	0x000018d0
        /*0250*/ 	.word	0x00000003
        /*0254*/ 	.word	0x00000000
        /*0258*/ 	.short	0x010a
        /*025a*/ 	.byte	0x3f
	.zero		1


	//   ....[29]....
        /*025c*/ 	.word	0x00001930
        /*0260*/ 	.word	0x00000003
        /*0264*/ 	.word	0x00000000
        /*0268*/ 	.short	0x010a
        /*026a*/ 	.byte	0x3f
	.zero		1


	//   ....[30]....
        /*026c*/ 	.word	0x00001c00
        /*0270*/ 	.word	0x000000ff
        /*0274*/ 	.word	0x00000000
        /*0278*/ 	.short	0x010a
        /*027a*/ 	.byte	0x04
	.zero		1


	//   ....[31]....
        /*027c*/ 	.word	0x00001c40
        /*0280*/ 	.word	0x000000ff
        /*0284*/ 	.word	0x00000000
        /*0288*/ 	.short	0x010a
        /*028a*/ 	.byte	0x04
	.zero		1


	//   ....[32]....
        /*028c*/ 	.word	0x00001e50
        /*0290*/ 	.word	0x00000004
        /*0294*/ 	.word	0x00000000
        /*0298*/ 	.short	0x0101
        /*029a*/ 	.byte	0x3f
	.zero		1


	//   ....[33]....
        /*029c*/ 	.word	0x00002040
        /*02a0*/ 	.word	0x00000000
        /*02a4*/ 	.word	0x00000000
        /*02a8*/ 	.short	0x0101
        /*02aa*/ 	.byte	0x3f
	.zero		1


	//   ....[34]....
        /*02ac*/ 	.word	0x00005a10
        /*02b0*/ 	.word	0x00000017
        /*02b4*/ 	.word	0x00000068
        /*02b8*/ 	.short	0x010a
        /*02ba*/ 	.byte	0x3f
	.zero		1


	//   ....[35]....
        /*02bc*/ 	.word	0x00005d90
        /*02c0*/ 	.word	0x00000006
        /*02c4*/ 	.word	0x000000e8
        /*02c8*/ 	.short	0x0101
        /*02ca*/ 	.byte	0x3f
	.zero		1


	//   ....[36]....
        /*02cc*/ 	.word	0x000064e0
        /*02d0*/ 	.word	0x00000007
        /*02d4*/ 	.word	0x00000000
        /*02d8*/ 	.short	0x010a
        /*02da*/ 	.byte	0x3f
	.zero		1


	//   ....[37]....
        /*02dc*/ 	.word	0x00006560
        /*02e0*/ 	.word	0x00000006
        /*02e4*/ 	.word	0x00000000
        /*02e8*/ 	.short	0x010a
        /*02ea*/ 	.byte	0x3f
	.zero		1


	//   ....[38]....
        /*02ec*/ 	.word	0x000065f0
        /*02f0*/ 	.word	0x00000007
        /*02f4*/ 	.word	0x00000000
        /*02f8*/ 	.short	0x010a
        /*02fa*/ 	.byte	0x3f
	.zero		1


	//   ....[39]....
        /*02fc*/ 	.word	0x00006680
        /*0300*/ 	.word	0x00000006
        /*0304*/ 	.word	0x00000000
        /*0308*/ 	.short	0x010a
        /*030a*/ 	.byte	0x3f
	.zero		1


	//   ....[40]....
        /*030c*/ 	.word	0x00006710
        /*0310*/ 	.word	0x00000007
        /*0314*/ 	.word	0x00000000
        /*0318*/ 	.short	0x010a
        /*031a*/ 	.byte	0x3f
	.zero		1


	//   ....[41]....
        /*031c*/ 	.word	0x000067a0
        /*0320*/ 	.word	0x00000006
        /*0324*/ 	.word	0x00000000
        /*0328*/ 	.short	0x010a
        /*032a*/ 	.byte	0x3f
	.zero		1


	//   ....[42]....
        /*032c*/ 	.word	0x00006830
        /*0330*/ 	.word	0x00000007
        /*0334*/ 	.word	0x00000000
        /*0338*/ 	.short	0x010a
        /*033a*/ 	.byte	0x3f
	.zero		1


	//   ....[43]....
        /*033c*/ 	.word	0x000068c0
        /*0340*/ 	.word	0x00000006
        /*0344*/ 	.word	0x00000000
        /*0348*/ 	.short	0x010a
        /*034a*/ 	.byte	0x3f
	.zero		1


	//   ....[44]....
        /*034c*/ 	.word	0x00006950
        /*0350*/ 	.word	0x00000007
        /*0354*/ 	.word	0x00000000
        /*0358*/ 	.short	0x010a
        /*035a*/ 	.byte	0x3f
	.zero		1


	//   ....[45]....
        /*035c*/ 	.word	0x000069e0
        /*0360*/ 	.word	0x00000006
        /*0364*/ 	.word	0x00000000
        /*0368*/ 	.short	0x010a
        /*036a*/ 	.byte	0x3f
	.zero		1


	//   ....[46]....
        /*036c*/ 	.word	0x00006a70
        /*0370*/ 	.word	0x00000007
        /*0374*/ 	.word	0x00000000
        /*0378*/ 	.short	0x010a
        /*037a*/ 	.byte	0x3f
	.zero		1


	//   ....[47]....
        /*037c*/ 	.word	0x00006b00
        /*0380*/ 	.word	0x00000006
        /*0384*/ 	.word	0x00000000
        /*0388*/ 	.short	0x010a
        /*038a*/ 	.byte	0x3f
	.zero		1


	//   ....[48]....
        /*038c*/ 	.word	0x00006b90
        /*0390*/ 	.word	0x00000005
        /*0394*/ 	.word	0x00000000
        /*0398*/ 	.short	0x010a
        /*039a*/ 	.byte	0x3f
	.zero		1


	//   ....[49]....
        /*039c*/ 	.word	0x00006bf0
        /*03a0*/ 	.word	0x00000003
        /*03a4*/ 	.word	0x00000000
        /*03a8*/ 	.short	0x010a
        /*03aa*/ 	.byte	0x3f
	.zero		1


	//   ....[50]....
        /*03ac*/ 	.word	0x00006c50
        /*03b0*/ 	.word	0x00000005
        /*03b4*/ 	.word	0x00000000
        /*03b8*/ 	.short	0x010a
        /*03ba*/ 	.byte	0x3f
	.zero		1


	//   ....[51]....
        /*03bc*/ 	.word	0x00006d20
        /*03c0*/ 	.word	0x00000017
        /*03c4*/ 	.word	0x00000068
        /*03c8*/ 	.short	0x010a
        /*03ca*/ 	.byte	0x3f
	.zero		1


	//   ....[52]....
        /*03cc*/ 	.word	0x00006df0
        /*03d0*/ 	.word	0x00000007
        /*03d4*/ 	.word	0x00000000
        /*03d8*/ 	.short	0x010a
        /*03da*/ 	.byte	0x3f
	.zero		1


	//   ....[53]....
        /*03dc*/ 	.word	0x00006e40
        /*03e0*/ 	.word	0x00000006
        /*03e4*/ 	.word	0x00000000
        /*03e8*/ 	.short	0x010a
        /*03ea*/ 	.byte	0x3f
	.zero		1


	//   ....[54]....
        /*03ec*/ 	.word	0x00006e90
        /*03f0*/ 	.word	0x00000007
        /*03f4*/ 	.word	0x00000000
        /*03f8*/ 	.short	0x010a
        /*03fa*/ 	.byte	0x3f
	.zero		1


	//   ....[55]....
        /*03fc*/ 	.word	0x00006ee0
        /*0400*/ 	.word	0x00000006
        /*0404*/ 	.word	0x00000000
        /*0408*/ 	.short	0x010a
        /*040a*/ 	.byte	0x3f
	.zero		1


	//   ....[56]....
        /*040c*/ 	.word	0x00006f30
        /*0410*/ 	.word	0x00000007
        /*0414*/ 	.word	0x00000000
        /*0418*/ 	.short	0x010a
        /*041a*/ 	.byte	0x3f
	.zero		1


	//   ....[57]....
        /*041c*/ 	.word	0x00006f80
        /*0420*/ 	.word	0x00000006
        /*0424*/ 	.word	0x00000000
        /*0428*/ 	.short	0x010a
        /*042a*/ 	.byte	0x3f
	.zero		1


	//   ....[58]....
        /*042c*/ 	.word	0x00006fd0
        /*0430*/ 	.word	0x00000007
        /*0434*/ 	.word	0x00000000
        /*0438*/ 	.short	0x010a
        /*043a*/ 	.byte	0x3f
	.zero		1


	//   ....[59]....
        /*043c*/ 	.word	0x00007020
        /*0440*/ 	.word	0x00000006
        /*0444*/ 	.word	0x00000000
        /*0448*/ 	.short	0x010a
        /*044a*/ 	.byte	0x3f
	.zero		1


	//   ....[60]....
        /*044c*/ 	.word	0x00007070
        /*0450*/ 	.word	0x00000007
        /*0454*/ 	.word	0x00000000
        /*0458*/ 	.short	0x010a
        /*045a*/ 	.byte	0x3f
	.zero		1


	//   ....[61]....
        /*045c*/ 	.word	0x000070c0
        /*0460*/ 	.word	0x00000006
        /*0464*/ 	.word	0x00000000
        /*0468*/ 	.short	0x010a
        /*046a*/ 	.byte	0x3f
	.zero		1


	//   ....[62]....
        /*046c*/ 	.word	0x00007110
        /*0470*/ 	.word	0x00000007
        /*0474*/ 	.word	0x00000000
        /*0478*/ 	.short	0x010a
        /*047a*/ 	.byte	0x3f
	.zero		1


	//   ....[63]....
        /*047c*/ 	.word	0x00007160
        /*0480*/ 	.word	0x00000006
        /*0484*/ 	.word	0x00000000
        /*0488*/ 	.short	0x010a
        /*048a*/ 	.byte	0x3f
	.zero		1


	//----- nvinfo : EIATTR_NUM_MBARRIERS
	.align		4
.L_35:
        /*048c*/ 	.byte	0x03, 0x38
        /*048e*/ 	.short	0x001c


	//----- nvinfo : EIATTR_EXIT_INSTR_OFFSETS
	.align		4
        /*0490*/ 	.byte	0x04, 0x1c
        /*0492*/ 	.short	(.L_37 - .L_36)


	//   ....[0]....
.L_36:
        /*0494*/ 	.word	0x00000b20


	//   ....[1]....
        /*0498*/ 	.word	0x00001330


	//   ....[2]....
        /*049c*/ 	.word	0x00005190


	//   ....[3]....
        /*04a0*/ 	.word	0x000056f0


	//   ....[4]....
        /*04a4*/ 	.word	0x00006be0


	//----- nvinfo : EIATTR_MAX_THREADS
	.align		4
.L_37:
        /*04a8*/ 	.byte	0x04, 0x05
        /*04aa*/ 	.short	(.L_39 - .L_38)
.L_38:
        /*04ac*/ 	.word	0x00000180
        /*04b0*/ 	.word	0x00000001
        /*04b4*/ 	.word	0x00000001


	//----- nvinfo : EIATTR_CRS_STACK_SIZE
	.align		4
.L_39:
        /*04b8*/ 	.byte	0x04, 0x1e
        /*04ba*/ 	.short	(.L_41 - .L_40)
.L_40:
        /*04bc*/ 	.word	0x00000000


	//----- nvinfo : EIATTR_CBANK_PARAM_SIZE
	.align		4
.L_41:
        /*04c0*/ 	.byte	0x03, 0x19
        /*04c2*/ 	.short	0x0470


	//----- nvinfo : EIATTR_PARAM_CBANK
	.align		4
        /*04c4*/ 	.byte	0x04, 0x0a
        /*04c6*/ 	.short	(.L_43 - .L_42)
	.align		4
.L_42:
        /*04c8*/ 	.word	index@(.nv.constant0._ZN7cutlass13device_kernelINS_4gemm6kernel13GemmUniversalIN4cute5tupleIJiiiiEEENS1_10collective13CollectiveMmaINS1_34MainloopSm90TmaGmmaWarpSpecializedILi13ENS5_IJNS4_1CILi2EEENSA_ILi1EEESC_EEENS1_35KernelTmaWarpSpecializedCooperativeEEENS5_IJNSA_ILi512EEENSA_ILi16EEESH_EEENS_6half_tENS5_IJlSC_lEEESJ_SK_NS4_8TiledMMAINS4_8MMA_AtomIJNS4_4SM904GMMA25MMA_64x16x16_F32F16F16_SSILNSO_5MajorE0ELSQ_0ELNSO_7ScaleInE1ELSR_1EEEEEENS4_6LayoutISD_NS5_IJSC_NSA_ILi0EEESV_EEEEENS5_IJNS4_10UnderscoreESY_SY_EEEEENS4_13SM90_TMA_LOADENS4_14ComposedLayoutINS4_7SwizzleILi1ELi4ELi3EEENS4_18smem_ptr_flag_bitsILi16EEENSU_INS5_IJNSA_ILi8EEESH_EEENS5_IJSH_SC_EEEEEEEvNS4_8identityENS4_23SM90_TMA_LOAD_MULTICASTES1B_vS1C_EENS_8epilogue10collective6detail29Sm90TmaWarpSpecializedAdapterINS1G_15DefaultEpilogueISJ_SK_SK_NS1F_6thread17LinearCombinationISJ_Li1EffLNS1K_9ScaleType4KindE0ELNS_15FloatRoundStyleE2ESJ_EENS1_15EpilogueDefaultEEEEEvvEEEEvNT_6ParamsE)
        /*04cc*/ 	.short	0x0210
        /*04ce*/ 	.short	0x0470


	//----- nvinfo : EIATTR_SW_WAR
	.align		4
.L_43:
        /*04d0*/ 	.byte	0x04, 0x36
        /*04d2*/ 	.short	(.L_45 - .L_44)
.L_44:
        /*04d4*/ 	.word	0x00000008
.L_45:


//--------------------- .nv.callgraph             --------------------------
	.section	.nv.callgraph,"",@"SHT_CUDA_CALLGRAPH"
	.align	4
	.sectionentsize	8
	.align		4
        /*0000*/ 	.word	0x00000000
	.align		4
        /*0004*/ 	.word	0xffffffff
	.align		4
        /*0008*/ 	.word	index@(_ZN7cutlass13device_kernelINS_4gemm6kernel13GemmUniversalIN4cute5tupleIJiiiiEEENS1_10collective13CollectiveMmaINS1_34MainloopSm90TmaGmmaWarpSpecializedILi13ENS5_IJNS4_1CILi2EEENSA_ILi1EEESC_EEENS1_35KernelTmaWarpSpecializedCooperativeEEENS5_IJNSA_ILi512EEENSA_ILi16EEESH_EEENS_6half_tENS5_IJlSC_lEEESJ_SK_NS4_8TiledMMAINS4_8MMA_AtomIJNS4_4SM904GMMA25MMA_64x16x16_F32F16F16_SSILNSO_5MajorE0ELSQ_0ELNSO_7ScaleInE1ELSR_1EEEEEENS4_6LayoutISD_NS5_IJSC_NSA_ILi0EEESV_EEEEENS5_IJNS4_10UnderscoreESY_SY_EEEEENS4_13SM90_TMA_LOADENS4_14ComposedLayoutINS4_7SwizzleILi1ELi4ELi3EEENS4_18smem_ptr_flag_bitsILi16EEENSU_INS5_IJNSA_ILi8EEESH_EEENS5_IJSH_SC_EEEEEEEvNS4_8identityENS4_23SM90_TMA_LOAD_MULTICASTES1B_vS1C_EENS_8epilogue10collective6detail29Sm90TmaWarpSpecializedAdapterINS1G_15DefaultEpilogueISJ_SK_SK_NS1F_6thread17LinearCombinationISJ_Li1EffLNS1K_9ScaleType4KindE0ELNS_15FloatRoundStyleE2ESJ_EENS1_15EpilogueDefaultEEEEEvvEEEEvNT_6ParamsE)
	.align		4
        /*000c*/ 	.word	index@(__assertfail)
	.align		4
        /*0010*/ 	.word	0x00000000
	.align		4
        /*0014*/ 	.word	0xfffffffe
	.align		4
        /*0018*/ 	.word	0x00000000
	.align		4
        /*001c*/ 	.word	0xfffffffd
	.align		4
        /*0020*/ 	.word	0x00000000
	.align		4
        /*0024*/ 	.word	0xfffffffc


//--------------------- .nv.constant4             --------------------------
	.section	.nv.constant4,"a",@progbits
	.align	8
	.align		8
.nv.constant4:
        /*0000*/ 	.dword	__assertfail
	.align		8
        /*0008*/ 	.dword	__unnamed_1
	.align		8
        /*0010*/ 	.dword	_ZN40_INTERNAL_f5a09f6f_4_k_cu_8743b1fb_158124cuda3std3__45__cpo5beginE
	.align		8
        /*0018*/ 	.dword	_ZN40_INTERNAL_f5a09f6f_4_k_cu_8743b1fb_158124cuda3std3__45__cpo3endE
	.align		8
        /*0020*/ 	.dword	_ZN40_INTERNAL_f5a09f6f_4_k_cu_8743b1fb_158124cuda3std3__45__cpo6cbeginE
	.align		8
        /*0028*/ 	.dword	_ZN40_INTERNAL_f5a09f6f_4_k_cu_8743b1fb_158124cuda3std3__45__cpo4cendE
	.align		8
        /*0030*/ 	.dword	_ZN40_INTERNAL_f5a09f6f_4_k_cu_8743b1fb_158124cuda3std3__442_GLOBAL__N__f5a09f6f_4_k_cu_8743b1fb_158126ignoreE
	.align		8
        /*0038*/ 	.dword	_ZN40_INTERNAL_f5a09f6f_4_k_cu_8743b1fb_158124cuda3std3__419piecewise_constructE
	.align		8
        /*0040*/ 	.dword	_ZN40_INTERNAL_f5a09f6f_4_k_cu_8743b1fb_158124cuda3std3__48in_placeE
	.align		8
        /*0048*/ 	.dword	_ZN40_INTERNAL_f5a09f6f_4_k_cu_8743b1fb_158124cuda3std6ranges3__45__cpo4swapE
	.align		8
        /*0050*/ 	.dword	_ZN40_INTERNAL_f5a09f6f_4_k_cu_8743b1fb_158124cuda3std6ranges3__45__cpo9iter_moveE
	.align		8
        /*0058*/ 	.dword	_ZN40_INTERNAL_f5a09f6f_4_k_cu_8743b1fb_158124cute7productE
	.align		8
        /*0060*/ 	.dword	_ZN40_INTERNAL_f5a09f6f_4_k_cu_8743b1fb_158124cute1_E
	.align		8
        /*0068*/ 	.dword	$str$22
	.align		8
        /*0070*/ 	.dword	$str$23


//--------------------- .text._ZN7cutlass13device_kernelINS_4gemm6kernel13GemmUniversalIN4cute5tupleIJiiiiEEENS1_10collective13CollectiveMmaINS1_34MainloopSm90TmaGmmaWarpSpecializedILi13ENS5_IJNS4_1CILi2EEENSA_ILi1EEESC_EEENS1_35KernelTmaWarpSpecializedCooperativeEEENS5_IJNSA_ILi512EEENSA_ILi16EEESH_EEENS_6half_tENS5_IJlSC_lEEESJ_SK_NS4_8TiledMMAINS4_8MMA_AtomIJNS4_4SM904GMMA25MMA_64x16x16_F32F16F16_SSILNSO_5MajorE0ELSQ_0ELNSO_7ScaleInE1ELSR_1EEEEEENS4_6LayoutISD_NS5_IJSC_NSA_ILi0EEESV_EEEEENS5_IJNS4_10UnderscoreESY_SY_EEEEENS4_13SM90_TMA_LOADENS4_14ComposedLayoutINS4_7SwizzleILi1ELi4ELi3EEENS4_18smem_ptr_flag_bitsILi16EEENSU_INS5_IJNSA_ILi8EEESH_EEENS5_IJSH_SC_EEEEEEEvNS4_8identityENS4_23SM90_TMA_LOAD_MULTICASTES1B_vS1C_EENS_8epilogue10collective6detail29Sm90TmaWarpSpecializedAdapterINS1G_15DefaultEpilogueISJ_SK_SK_NS1F_6thread17LinearCombinationISJ_Li1EffLNS1K_9ScaleType4KindE0ELNS_15FloatRoundStyleE2ESJ_EENS1_15EpilogueDefaultEEEEEvvEEEEvNT_6ParamsE --------------------------
	.section	.text._ZN7cutlass13device_kernelINS_4gemm6kernel13GemmUniversalIN4cute5tupleIJiiiiEEENS1_10collective13CollectiveMmaINS1_34MainloopSm90TmaGmmaWarpSpecializedILi13ENS5_IJNS4_1CILi2EEENSA_ILi1EEESC_EEENS1_35KernelTmaWarpSpecializedCooperativeEEENS5_IJNSA_ILi512EEENSA_ILi16EEESH_EEENS_6half_tENS5_IJlSC_lEEESJ_SK_NS4_8TiledMMAINS4_8MMA_AtomIJNS4_4SM904GMMA25MMA_64x16x16_F32F16F16_SSILNSO_5MajorE0ELSQ_0ELNSO_7ScaleInE1ELSR_1EEEEEENS4_6LayoutISD_NS5_IJSC_NSA_ILi0EEESV_EEEEENS5_IJNS4_10UnderscoreESY_SY_EEEEENS4_13SM90_TMA_LOADENS4_14ComposedLayoutINS4_7SwizzleILi1ELi4ELi3EEENS4_18smem_ptr_flag_bitsILi16EEENSU_INS5_IJNSA_ILi8EEESH_EEENS5_IJSH_SC_EEEEEEEvNS4_8identityENS4_23SM90_TMA_LOAD_MULTICASTES1B_vS1C_EENS_8epilogue10collective6detail29Sm90TmaWarpSpecializedAdapterINS1G_15DefaultEpilogueISJ_SK_SK_NS1F_6thread17LinearCombinationISJ_Li1EffLNS1K_9ScaleType4KindE0ELNS_15FloatRoundStyleE2ESJ_EENS1_15EpilogueDefaultEEEEEvvEEEEvNT_6ParamsE,"ax",@progbits
	.align	128
.text._ZN7cutlass13device_kernelINS_4gemm6kernel13GemmUniversalIN4cute5tupleIJiiiiEEENS1_10collective13CollectiveMmaINS1_34MainloopSm90TmaGmmaWarpSpecializedILi13ENS5_IJNS4_1CILi2EEENSA_ILi1EEESC_EEENS1_35KernelTmaWarpSpecializedCooperativeEEENS5_IJNSA_ILi512EEENSA_ILi16EEESH_EEENS_6half_tENS5_IJlSC_lEEESJ_SK_NS4_8TiledMMAINS4_8MMA_AtomIJNS4_4SM904GMMA25MMA_64x16x16_F32F16F16_SSILNSO_5MajorE0ELSQ_0ELNSO_7ScaleInE1ELSR_1EEEEEENS4_6LayoutISD_NS5_IJSC_NSA_ILi0EEESV_EEEEENS5_IJNS4_10UnderscoreESY_SY_EEEEENS4_13SM90_TMA_LOADENS4_14ComposedLayoutINS4_7SwizzleILi1ELi4ELi3EEENS4_18smem_ptr_flag_bitsILi16EEENSU_INS5_IJNSA_ILi8EEESH_EEENS5_IJSH_SC_EEEEEEEvNS4_8identityENS4_23SM90_TMA_LOAD_MULTICASTES1B_vS1C_EENS_8epilogue10collective6detail29Sm90TmaWarpSpecializedAdapterINS1G_15DefaultEpilogueISJ_SK_SK_NS1F_6thread17LinearCombinationISJ_Li1EffLNS1K_9ScaleType4KindE0ELNS_15FloatRoundStyleE2ESJ_EENS1_15EpilogueDefaultEEEEEvvEEEEvNT_6ParamsE:
        .type           _ZN7cutlass13device_kernelINS_4gemm6kernel13GemmUniversalIN4cute5tupleIJiiiiEEENS1_10collective13CollectiveMmaINS1_34MainloopSm90TmaGmmaWarpSpecializedILi13ENS5_IJNS4_1CILi2EEENSA_ILi1EEESC_EEENS1_35KernelTmaWarpSpecializedCooperativeEEENS5_IJNSA_ILi512EEENSA_ILi16EEESH_EEENS_6half_tENS5_IJlSC_lEEESJ_SK_NS4_8TiledMMAINS4_8MMA_AtomIJNS4_4SM904GMMA25MMA_64x16x16_F32F16F16_SSILNSO_5MajorE0ELSQ_0ELNSO_7ScaleInE1ELSR_1EEEEEENS4_6LayoutISD_NS5_IJSC_NSA_ILi0EEESV_EEEEENS5_IJNS4_10UnderscoreESY_SY_EEEEENS4_13SM90_TMA_LOADENS4_14ComposedLayoutINS4_7SwizzleILi1ELi4ELi3EEENS4_18smem_ptr_flag_bitsILi16EEENSU_INS5_IJNSA_ILi8EEESH_EEENS5_IJSH_SC_EEEEEEEvNS4_8identityENS4_23SM90_TMA_LOAD_MULTICASTES1B_vS1C_EENS_8epilogue10collective6detail29Sm90TmaWarpSpecializedAdapterINS1G_15DefaultEpilogueISJ_SK_SK_NS1F_6thread17LinearCombinationISJ_Li1EffLNS1K_9ScaleType4KindE0ELNS_15FloatRoundStyleE2ESJ_EENS1_15EpilogueDefaultEEEEEvvEEEEvNT_6ParamsE,@function
        .size           _ZN7cutlass13device_kernelINS_4gemm6kernel13GemmUniversalIN4cute5tupleIJiiiiEEENS1_10collective13CollectiveMmaINS1_34MainloopSm90TmaGmmaWarpSpecializedILi13ENS5_IJNS4_1CILi2EEENSA_ILi1EEESC_EEENS1_35KernelTmaWarpSpecializedCooperativeEEENS5_IJNSA_ILi512EEENSA_ILi16EEESH_EEENS_6half_tENS5_IJlSC_lEEESJ_SK_NS4_8TiledMMAINS4_8MMA_AtomIJNS4_4SM904GMMA25MMA_64x16x16_F32F16F16_SSILNSO_5MajorE0ELSQ_0ELNSO_7ScaleInE1ELSR_1EEEEEENS4_6LayoutISD_NS5_IJSC_NSA_ILi0EEESV_EEEEENS5_IJNS4_10UnderscoreESY_SY_EEEEENS4_13SM90_TMA_LOADENS4_14ComposedLayoutINS4_7SwizzleILi1ELi4ELi3EEENS4_18smem_ptr_flag_bitsILi16EEENSU_INS5_IJNSA_ILi8EEESH_EEENS5_IJSH_SC_EEEEEEEvNS4_8identityENS4_23SM90_TMA_LOAD_MULTICASTES1B_vS1C_EENS_8epilogue10collective6detail29Sm90TmaWarpSpecializedAdapterINS1G_15DefaultEpilogueISJ_SK_SK_NS1F_6thread17LinearCombinationISJ_Li1EffLNS1K_9ScaleType4KindE0ELNS_15FloatRoundStyleE2ESJ_EENS1_15EpilogueDefaultEEEEEvvEEEEvNT_6ParamsE,(.L_x_152 - _ZN7cutlass13device_kernelINS_4gemm6kernel13GemmUniversalIN4cute5tupleIJiiiiEEENS1_10collective13CollectiveMmaINS1_34MainloopSm90TmaGmmaWarpSpecializedILi13ENS5_IJNS4_1CILi2EEENSA_ILi1EEESC_EEENS1_35KernelTmaWarpSpecializedCooperativeEEENS5_IJNSA_ILi512EEENSA_ILi16EEESH_EEENS_6half_tENS5_IJlSC_lEEESJ_SK_NS4_8TiledMMAINS4_8MMA_AtomIJNS4_4SM904GMMA25MMA_64x16x16_F32F16F16_SSILNSO_5MajorE0ELSQ_0ELNSO_7ScaleInE1ELSR_1EEEEEENS4_6LayoutISD_NS5_IJSC_NSA_ILi0EEESV_EEEEENS5_IJNS4_10UnderscoreESY_SY_EEEEENS4_13SM90_TMA_LOADENS4_14ComposedLayoutINS4_7SwizzleILi1ELi4ELi3EEENS4_18smem_ptr_flag_bitsILi16EEENSU_INS5_IJNSA_ILi8EEESH_EEENS5_IJSH_SC_EEEEEEEvNS4_8identityENS4_23SM90_TMA_LOAD_MULTICASTES1B_vS1C_EENS_8epilogue10collective6detail29Sm90TmaWarpSpecializedAdapterINS1G_15DefaultEpilogueISJ_SK_SK_NS1F_6thread17LinearCombinationISJ_Li1EffLNS1K_9ScaleType4KindE0ELNS_15FloatRoundStyleE2ESJ_EENS1_15EpilogueDefaultEEEEEvvEEEEvNT_6ParamsE)
        .other          _ZN7cutlass13device_kernelINS_4gemm6kernel13GemmUniversalIN4cute5tupleIJiiiiEEENS1_10collective13CollectiveMmaINS1_34MainloopSm90TmaGmmaWarpSpecializedILi13ENS5_IJNS4_1CILi2EEENSA_ILi1EEESC_EEENS1_35KernelTmaWarpSpecializedCooperativeEEENS5_IJNSA_ILi512EEENSA_ILi16EEESH_EEENS_6half_tENS5_IJlSC_lEEESJ_SK_NS4_8TiledMMAINS4_8MMA_AtomIJNS4_4SM904GMMA25MMA_64x16x16_F32F16F16_SSILNSO_5MajorE0ELSQ_0ELNSO_7ScaleInE1ELSR_1EEEEEENS4_6LayoutISD_NS5_IJSC_NSA_ILi0EEESV_EEEEENS5_IJNS4_10UnderscoreESY_SY_EEEEENS4_13SM90_TMA_LOADENS4_14ComposedLayoutINS4_7SwizzleILi1ELi4ELi3EEENS4_18smem_ptr_flag_bitsILi16EEENSU_INS5_IJNSA_ILi8EEESH_EEENS5_IJSH_SC_EEEEEEEvNS4_8identityENS4_23SM90_TMA_LOAD_MULTICASTES1B_vS1C_EENS_8epilogue10collective6detail29Sm90TmaWarpSpecializedAdapterINS1G_15DefaultEpilogueISJ_SK_SK_NS1F_6thread17LinearCombinationISJ_Li1EffLNS1K_9ScaleType4KindE0ELNS_15FloatRoundStyleE2ESJ_EENS1_15EpilogueDefaultEEEEEvvEEEEvNT_6ParamsE,@"STO_CUDA_ENTRY STV_DEFAULT"
_ZN7cutlass13device_kernelINS_4gemm6kernel13GemmUniversalIN4cute5tupleIJiiiiEEENS1_10collective13CollectiveMmaINS1_34MainloopSm90TmaGmmaWarpSpecializedILi13ENS5_IJNS4_1CILi2EEENSA_ILi1EEESC_EEENS1_35KernelTmaWarpSpecializedCooperativeEEENS5_IJNSA_ILi512EEENSA_ILi16EEESH_EEENS_6half_tENS5_IJlSC_lEEESJ_SK_NS4_8TiledMMAINS4_8MMA_AtomIJNS4_4SM904GMMA25MMA_64x16x16_F32F16F16_SSILNSO_5MajorE0ELSQ_0ELNSO_7ScaleInE1ELSR_1EEEEEENS4_6LayoutISD_NS5_IJSC_NSA_ILi0EEESV_EEEEENS5_IJNS4_10UnderscoreESY_SY_EEEEENS4_13SM90_TMA_LOADENS4_14ComposedLayoutINS4_7SwizzleILi1ELi4ELi3EEENS4_18smem_ptr_flag_bitsILi16EEENSU_INS5_IJNSA_ILi8EEESH_EEENS5_IJSH_SC_EEEEEEEvNS4_8identityENS4_23SM90_TMA_LOAD_MULTICASTES1B_vS1C_EENS_8epilogue10collective6detail29Sm90TmaWarpSpecializedAdapterINS1G_15DefaultEpilogueISJ_SK_SK_NS1F_6thread17LinearCombinationISJ_Li1EffLNS1K_9ScaleType4KindE0ELNS_15FloatRoundStyleE2ESJ_EENS1_15EpilogueDefaultEEEEEvvEEEEvNT_6ParamsE:
[----:B------:R-:W0:Y:S01]  /*0000*/  LDC R1, c[0x0][0x28] ;  /* 0x00000a00ff017b82 */ /* 0x000e220000000800 */
[----:B------:R-:W1:Y:S01]  /*0010*/  S2R R65, SR_TID.X ;  /* 0x0000000000417919 */ /* 0x000e620000002100 */
[----:B------:R-:W-:Y:S01]  /*0020*/  ELECT P0, URZ, PT ;  /* 0x00000000003f782f */ /* 0x000fe20003800000 */
[----:B------:R-:W-:Y:S01]  /*0030*/  BSSY B0, `(.L_x_0) ;  /* 0x000000f000007945 */ /* 0x000fe20003800000 */
[--C-:B-1----:R-:W-:Y:S02]  /*0040*/  SHF.R.U32.HI R0, RZ, 0x5, R65.reuse ;  /* 0x00000005ff007819 */ /* 0x102fe40000011641 */
[----:B------:R-:W-:-:S03]  /*0050*/  SHF.R.U32.HI R7, RZ, 0x7, R65 ;  /* 0x00000007ff077819 */ /* 0x000fc60000011641 */
[----:B------:R-:W1:Y:S04]  /*0060*/  SHFL.IDX PT, R3, R0, RZ, 0x1f ;  /* 0x00001fff00037589 */ /* 0x000e6800000e0000 */
[----:B------:R2:W3:Y:S01]  /*0070*/  SHFL.IDX PT, R2, R7, RZ, 0x1f ;  /* 0x00001fff07027589 */ /* 0x0004e200000e0000 */
[----:B-1----:R-:W-:-:S13]  /*0080*/  ISETP.NE.OR P0, PT, R3, RZ, !P0 ;  /* 0x000000ff0300720c */ /* 0x002fda0004705670 */
[----:B0-23--:R-:W-:Y:S05]  /*0090*/  @P0 BRA `(.L_x_1) ;  /* 0x0000000000200947 */ /* 0x00dfea0003800000 */
[----:B------:R-:W-:Y:S02]  /*00a0*/  ULDC.64 UR4, c[0x0][0x198] ;  /* 0x0000660000047ab9 */ /* 0x000fe40000000a00 */
[----:B------:R-:W-:Y:S02]  /*00b0*/  UIADD3 UR6, UP0, UR4, 0xf0, URZ ;  /* 0x000000f004067890 */ /* 0x000fe4000ff1e03f */
[----:B------:R-:W-:Y:S02]  /*00c0*/  UIADD3 UR4, UP1, UR4, 0x1f0, URZ ;  /* 0x000001f004047890 */ /* 0x000fe4000ff3e03f */
[----:B------:R-:W-:Y:S02]  /*00d0*/  UIADD3.X UR7, URZ, UR5, URZ, UP0, !UPT ;  /* 0x000000053f077290 */ /* 0x000fe400087fe43f */
[----:B------:R-:W-:-:S07]  /*00e0*/  UIADD3.X UR5, URZ, UR5, URZ, UP1, !UPT ;  /* 0x000000053f057290 */ /* 0x000fce0008ffe43f */
[----:B------:R0:W-:Y:S02]  /*00f0*/  UTMACCTL.PF [UR6] ;  /* 0x00000000060079b9 */ /* 0x0001e40008040000 */
[----:B------:R0:W-:Y:S02]  /*0100*/  UTMACCTL.PF [UR4] ;  /* 0x00000000040079b9 */ /* 0x0001e40008040000 */
[----:B0-----:R-:W-:Y:S01]  /*0110*/  NOP ;  /* 0x0000000000007918 */ /* 0x001fe20000000000 */
.L_x_1:
[----:B------:R-:W-:Y:S05]  /*0120*/  BSYNC B0 ;  /* 0x0000000000007941 */ /* 0x000fea0003800000 */
.L_x_0:
[----:B------:R-:W0:Y:S02]  /*0130*/  SHFL.IDX PT, R5, R0, RZ, 0x1f ;  /* 0x00001fff00057589 */ /* 0x000e2400000e0000 */
[----:B0-----:R-:W-:-:S13]  /*0140*/  ISETP.NE.AND P0, PT, R5, RZ, PT ;  /* 0x000000ff0500720c */ /* 0x001fda0003f05270 */
[----:B------:R-:W-:Y:S05]  /*0150*/  @P0 BRA `(.L_x_2) ;  /* 0x0000000000ac0947 */ /* 0x000fea0003800000 */
[----:B------:R-:W-:Y:S01]  /*0160*/  ELECT P0, URZ, PT ;  /* 0x00000000003f782f */ /* 0x000fe20003800000 */
[----:B------:R-:W-:-:S12]  /*0170*/  BSSY B0, `(.L_x_2) ;  /* 0x0000029000007945 */ /* 0x000fd80003800000 */
[----:B------:R-:W-:Y:S05]  /*0180*/  @!P0 BRA `(.L_x_3) ;  /* 0x00000000009c8947 */ /* 0x000fea0003800000 */
[----:B------:R-:W0:Y:S01]  /*0190*/  S2UR UR8, SR_CgaCtaId ;  /* 0x00000000000879c3 */ /* 0x000e220000008800 */
[----:B------:R-:W-:Y:S01]  /*01a0*/  UMOV UR4, 0x400 ;  /* 0x0000040000047882 */ /* 0x000fe20000000000 */
[----:B------:R-:W-:Y:S01]  /*01b0*/  UMOV UR5, 0x1 ;  /* 0x0000000100057882 */ /* 0x000fe20000000000 */
[----:B------:R-:W-:Y:S02]  /*01c0*/  UMOV UR6, 0x4 ;  /* 0x0000000400067882 */ /* 0x000fe40000000000 */
[----:B------:R-:W-:-:S04]  /*01d0*/  UIADD3 UR6, -UR6, 0x100000, URZ ;  /* 0x0010000006067890 */ /* 0x000fc8000fffe13f */
[----:B------:R-:W-:Y:S02]  /*01e0*/  USHF.L.U32 UR7, UR6, 0xb, URZ ;  /* 0x0000000b06077899 */ /* 0x000fe4000800063f */
[----:B------:R-:W-:Y:S02]  /*01f0*/  USHF.L.U32 UR6, UR6, 0x1, URZ ;  /* 0x0000000106067899 */ /* 0x000fe4000800063f */
[----:B0-----:R-:W-:Y:S02]  /*0200*/  ULEA UR8, UR8, UR4, 0x18 ;  /* 0x0000000408087291 */ /* 0x001fe4000f8ec03f */
[----:B------:R-:W-:-:S04]  /*0210*/  UIADD3 UR4, -UR5, 0x100000, URZ ;  /* 0x0010000005047890 */ /* 0x000fc8000fffe13f */
[----:B------:R-:W-:Y:S02]  /*0220*/  USHF.L.U32 UR5, UR4, 0xb, URZ ;  /* 0x0000000b04057899 */ /* 0x000fe4000800063f */
[----:B------:R-:W-:Y:S01]  /*0230*/  USHF.L.U32 UR4, UR4, 0x1, URZ ;  /* 0x0000000104047899 */ /* 0x000fe2000800063f */
[----:B------:R-:W0:Y:S11]  /*0240*/  FENCE.VIEW.ASYNC.S ;  /* 0x00000000000073c6 */ /* 0x000e360000000000 */
[----:B0-----:R0:W1:Y:S01]  /*0250*/  SYNCS.EXCH.64 URZ, [UR8], UR4 ;  /* 0x00000004083f75b2 */ /* 0x0010620008000100 */
[----:B------:R0:W2:Y:S01]  /*0260*/  SYNCS.EXCH.64 URZ, [UR8+0x68], UR6 ;  /* 0x00006806083f75b2 */ /* 0x0000a20008000100 */
[----:B------:R0:W3:Y:S01]  /*0270*/  SYNCS.EXCH.64 URZ, [UR8+0x8], UR4 ;  /* 0x00000804083f75b2 */ /* 0x0000e20008000100 */
[----:B------:R0:W4:Y:S01]  /*0280*/  SYNCS.EXCH.64 URZ, [UR8+0x70], UR6 ;  /* 0x00007006083f75b2 */ /* 0x0001220008000100 */
[----:B------:R0:W0:Y:S01]  /*0290*/  SYNCS.EXCH.64 URZ, [UR8+0x10], UR4 ;  /* 0x00001004083f75b2 */ /* 0x0000220008000100 */
        /* <DEDUP_REMOVED lines=21> */
[----:B-123--:R-:W-:Y:S01]  /*03f0*/  NOP ;  /* 0x0000000000007918 */ /* 0x00efe20000000000 */
.L_x_3:
[----:B0-----:R-:W-:Y:S05]  /*0400*/  BSYNC B0 ;  /* 0x0000000000007941 */ /* 0x001fea0003800000 */
.L_x_2:
[----:B------:R-:W-:Y:S01]  /*0410*/  SHF.R.S32.HI R4, RZ, 0x1f, R65 ;  /* 0x0000001fff047819 */ /* 0x000fe20000011441 */
[----:B------:R-:W0:Y:S01]  /*0420*/  SHFL.IDX PT, R0, R0, RZ, 0x1f ;  /* 0x00001fff00007589 */ /* 0x000e2200000e0000 */
[----:B------:R-:W1:Y:S01]  /*0430*/  S2UR UR8, SR_CTAID.X ;  /* 0x00000000000879c3 */ /* 0x000e620000002500 */
[----:B------:R-:W-:Y:S02]  /*0440*/  ELECT P0, URZ, PT ;  /* 0x00000000003f782f */ /* 0x000fe40003800000 */
[----:B------:R-:W-:Y:S01]  /*0450*/  LEA.HI R4, R4, R65, RZ, 0x7 ;  /* 0x0000004104047211 */ /* 0x000fe200078f38ff */
[----:B------:R-:W-:Y:S01]  /*0460*/  ULDC UR4, c[0x0][0x150] ;  /* 0x0000540000047ab9 */ /* 0x000fe20000000800 */
[----:B------:R-:W-:Y:S01]  /*0470*/  SHF.R.S32.HI R6, RZ, 0x1f, R5 ;  /* 0x0000001fff067819 */ /* 0x000fe20000011405 */
[----:B------:R-:W-:Y:S01]  /*0480*/  NOP ;  /* 0x0000000000007918 */ /* 0x000fe20000000000 */
[----:B------:R-:W-:Y:S01]  /*0490*/  LOP3.LUT R4, R4, 0xffffff80, RZ, 0xc0, !PT ;  /* 0xffffff8004047812 */ /* 0x000fe200078ec0ff */
[----:B------:R-:W-:Y:S01]  /*04a0*/  NOP ;  /* 0x0000000000007918 */ /* 0x000fe20000000000 */
[----:B------:R-:W-:Y:S01]  /*04b0*/  LEA.HI R6, R6, R5, RZ, 0x2 ;  /* 0x0000000506067211 */ /* 0x000fe200078f10ff */
[----:B------:R-:W2:Y:S01]  /*04c0*/  LDC R11, c[0x0][0x144] ;  /* 0x00005100ff0b7b82 */ /* 0x000ea20000000800 */
[----:B------:R-:W-:Y:S01]  /*04d0*/  IMAD.MOV.U32 R22, RZ, RZ, 0x1 ;  /* 0x00000001ff167424 */ /* 0x000fe200078e00ff */
[----:B------:R-:W-:Y:S01]  /*04e0*/  ISETP.NE.AND P3, PT, R2, RZ, PT ;  /* 0x000000ff0200720c */ /* 0x000fe20003f65270 */
[----:B------:R-:W-:Y:S01]  /*04f0*/  IMAD.IADD R8, R65, 0x1, -R4 ;  /* 0x0000000141087824 */ /* 0x000fe200078e0a04 */
[----:B------:R-:W-:Y:S01]  /*0500*/  LOP3.LUT R6, R6, 0x3ffffffc, RZ, 0xc0, !PT ;  /* 0x3ffffffc06067812 */ /* 0x000fe200078ec0ff */
[----:B------:R-:W3:Y:S03]  /*0510*/  S2R R4, SR_CTAID.Y ;  /* 0x0000000000047919 */ /* 0x000ee60000002600 */
[----:B------:R-:W-:Y:S01]  /*0520*/  SHF.R.S32.HI R9, RZ, 0x1f, R8 ;  /* 0x0000001fff097819 */ /* 0x000fe20000011408 */
[----:B------:R-:W-:Y:S01]  /*0530*/  IMAD.IADD R6, R5, 0x1, -R6 ;  /* 0x0000000105067824 */ /* 0x000fe200078e0a06 */
[----:B------:R-:W5:Y:S02]  /*0540*/  LDC R13, c[0x0][0x140] ;  /* 0x00005000ff0d7b82 */ /* 0x000f640000000800 */
[----:B------:R-:W-:-:S02]  /*0550*/  LEA.HI R9, R9, R8, RZ, 0x3 ;  /* 0x0000000809097211 */ /* 0x000fc400078f18ff */
[----:B0-----:R-:W-:Y:S02]  /*0560*/  ISETP.NE.OR P0, PT, R0, RZ, !P0 ;  /* 0x000000ff0000720c */ /* 0x001fe40004705670 */
[--C-:B------:R-:W-:Y:S02]  /*0570*/  SHF.R.S32.HI R0, RZ, 0x3, R9.reuse ;  /* 0x00000003ff007819 */ /* 0x100fe40000011409 */
[----:B-1----:R-:W-:Y:S02]  /*0580*/  I2FP.F32.U32 R10, UR8 ;  /* 0x00000008000a7c45 */ /* 0x002fe40008201000 */
[----:B------:R-:W-:-:S03]  /*0590*/  SHF.R.S32.HI R9, RZ, 0x1f, R9 ;  /* 0x0000001fff097819 */ /* 0x000fc60000011409 */
[----:B------:R-:W-:Y:S01]  /*05a0*/  FMUL R10, R10, UR4 ;  /* 0x000000040a0a7c20 */ /* 0x000fe20008400000 */
[----:B------:R-:W-:Y:S01]  /*05b0*/  LEA.HI R9, R9, R0, RZ, 0x2 ;  /* 0x0000000009097211 */ /* 0x000fe200078f10ff */
[----:B------:R-:W-:Y:S02]  /*05c0*/  ULDC UR4, c[0x0][0x154] ;  /* 0x0000550000047ab9 */ /* 0x000fe40000000800 */
[----:B------:R-:W-:Y:S01]  /*05d0*/  VOTEU.ALL UP0, P0 ;  /* 0x00000000003f7886 */ /* 0x000fe20000000000 */
[----:B------:R-:W-:Y:S01]  /*05e0*/  LOP3.LUT R9, R9, 0xfffffffc, RZ, 0xc0, !PT ;  /* 0xfffffffc09097812 */ /* 0x000fe200078ec0ff */
[----:B------:R-:W0:Y:S01]  /*05f0*/  F2I.U32.TRUNC.NTZ R10, R10 ;  /* 0x0000000a000a7305 */ /* 0x000e22000020f000 */
[----:B------:R-:W-:Y:S02]  /*0600*/  VOTEU.ALL UP1, P0 ;  /* 0x00000000003f7886 */ /* 0x000fe40000020000 */
[----:B------:R-:W1:Y:S01]  /*0610*/  @!UP0 S2UR UR7, SR_CgaCtaId ;  /* 0x00000000000789c3 */ /* 0x000e620000008800 */
[----:B------:R-:W-:Y:S01]  /*0620*/  IMAD.IADD R9, R0, 0x1, -R9 ;  /* 0x0000000100097824 */ /* 0x000fe200078e0a09 */
[----:B------:R-:W-:Y:S01]  /*0630*/  SHF.R.S32.HI R0, RZ, 0x1f, R3 ;  /* 0x0000001fff007819 */ /* 0x000fe20000011403 */
[----:B------:R-:W-:Y:S01]  /*0640*/  @!UP0 UMOV UR6, 0x400 ;  /* 0x0000040000068882 */ /* 0x000fe20000000000 */
[----:B-----5:R-:W-:Y:S01]  /*0650*/  ISETP.EQ.U32.AND P2, PT, R13, 0x1, PT ;  /* 0x000000010d00780c */ /* 0x020fe20003f42070 */
[----:B------:R-:W-:Y:S01]  /*0660*/  IMAD R19, R6, 0x4, R9 ;  /* 0x0000000406137824 */ /* 0x000fe200078e0209 */
[----:B---3--:R-:W-:-:S02]  /*0670*/  I2FP.F32.U32 R12, R4 ;  /* 0x00000004000c7245 */ /* 0x008fc40000201000 */
[----:B------:R-:W3:Y:S01]  /*0680*/  LDC R9, c[0x0][0x148] ;  /* 0x00005200ff097b82 */ /* 0x000ee20000000800 */
[----:B------:R-:W-:Y:S02]  /*0690*/  LEA.HI R0, R0, R3, RZ, 0x2 ;  /* 0x0000000300007211 */ /* 0x000fe400078f10ff */
[----:B------:R-:W-:Y:S01]  /*06a0*/  LEA.HI R6, R19, R19, RZ, 0x1 ;  /* 0x0000001313067211 */ /* 0x000fe200078f08ff */
[----:B0-----:R-:W-:Y:S02]  /*06b0*/  IMAD.MOV R14, RZ, RZ, -R10 ;  /* 0x000000ffff0e7224 */ /* 0x001fe400078e0a0a */
[----:B------:R-:W-:Y:S01]  /*06c0*/  FMUL R12, R12, UR4 ;  /* 0x000000040c0c7c20 */ /* 0x000fe20008400000 */
[----:B------:R-:W-:Y:S01]  /*06d0*/  LOP3.LUT R0, R0, 0xfffffffc, RZ, 0xc0, !PT ;  /* 0xfffffffc00007812 */ /* 0x000fe200078ec0ff */
[----:B------:R-:W-:Y:S01]  /*06e0*/  UMOV UR4, 0x20 ;  /* 0x0000002000047882 */ /* 0x000fe20000000000 */
[----:B------:R-:W-:Y:S01]  /*06f0*/  LOP3.LUT R10, R6, 0xfffffffe, RZ, 0xc0, !PT ;  /* 0xfffffffe060a7812 */ /* 0x000fe200078ec0ff */
[----:B--2---:R-:W-:Y:S01]  /*0700*/  IMAD R6, R11, R14, UR8 ;  /* 0x000000080b067e24 */ /* 0x004fe2000f8e020e */
[----:B------:R-:W-:-:S04]  /*0710*/  @!UP0 UIADD3 UR4, -UR4, 0x100000, URZ ;  /* 0x0010000004048890 */ /* 0x000fc8000fffe13f */
[----:B------:R-:W-:Y:S02]  /*0720*/  @!UP0 USHF.L.U32 UR5, UR4, 0xb, URZ ;  /* 0x0000000b04058899 */ /* 0x000fe4000800063f */
[----:B------:R-:W-:Y:S01]  /*0730*/  @!UP0 USHF.L.U32 UR4, UR4, 0x1, URZ ;  /* 0x0000000104048899 */ /* 0x000fe2000800063f */
[----:B------:R-:W0:Y:S01]  /*0740*/  F2I.U32.TRUNC.NTZ R12, R12 ;  /* 0x0000000c000c7305 */ /* 0x000e22000020f000 */
[----:B------:R-:W-:Y:S02]  /*0750*/  IMAD.IADD R3, R3, 0x1, -R0 ;  /* 0x0000000103037824 */ /* 0x000fe400078e0a00 */
[C---:B------:R-:W-:Y:S02]  /*0760*/  IMAD.IADD R11, R19.reuse, 0x1, -R10 ;  /* 0x00000001130b7824 */ /* 0x040fe400078e0a0a */
[----:B------:R-:W-:Y:S01]  /*0770*/  IMAD.SHL.U32 R10, R19, 0x4, RZ ;  /* 0x00000004130a7824 */ /* 0x000fe200078e00ff */
[----:B-1----:R-:W-:Y:S01]  /*0780*/  @!UP0 ULEA UR6, UR7, UR6, 0x18 ;  /* 0x0000000607068291 */ /* 0x002fe2000f8ec03f */
[----:B------:R-:W-:Y:S01]  /*0790*/  ISETP.NE.AND P1, PT, R3, 0x3, PT ;  /* 0x000000030300780c */ /* 0x000fe20003f25270 */
[----:B------:R-:W-:Y:S01]  /*07a0*/  VOTEU.ALL UP0, P0 ;  /* 0x00000000003f7886 */ /* 0x000fe20000000000 */
[----:B------:R-:W-:-:S02]  /*07b0*/  ISETP.NE.AND P4, PT, R11, R6, PT ;  /* 0x000000060b00720c */ /* 0x000fc40003f85270 */
[----:B------:R-:W-:Y:S02]  /*07c0*/  LOP3.LUT R19, R19, 0xc, R10, 0x78, !PT ;  /* 0x0000000c13137812 */ /* 0x000fe400078e780a */
[----:B------:R-:W-:Y:S01]  /*07d0*/  LOP3.LUT P0, RZ, R8, 0x7, RZ, 0xc0, !PT ;  /* 0x0000000708ff7812 */ /* 0x000fe2000780c0ff */
[C---:B------:R-:W-:Y:S01]  /*07e0*/  VIADD R8, R2.reuse, 0xffffffff ;  /* 0xffffffff02087836 */ /* 0x040fe20000000000 */
[----:B------:R-:W-:Y:S01]  /*07f0*/  ISETP.EQ.OR P1, PT, R3, RZ, !P1 ;  /* 0x000000ff0300720c */ /* 0x000fe20004f22670 */
[----:B0-----:R-:W-:Y:S01]  /*0800*/  IMAD.MOV R23, RZ, RZ, -R12 ;  /* 0x000000ffff177224 */ /* 0x001fe200078e0a0c */
[----:B------:R-:W-:Y:S01]  /*0810*/  ISETP.LT.U32.AND P0, PT, R19, 0x2, !P0 ;  /* 0x000000021300780c */ /* 0x000fe20004701070 */
[----:B------:R-:W0:Y:S02]  /*0820*/  FENCE.VIEW.ASYNC.S ;  /* 0x00000000000073c6 */ /* 0x000e240000000000 */
[----:B0-----:R0:W1:Y:S01]  /*0830*/  @!UP0 SYNCS.EXCH.64 URZ, [UR6+0xe0], UR4 ;  /* 0x0000e004063f85b2 */ /* 0x0010620008000100 */
[----:B------:R-:W-:Y:S01]  /*0840*/  ISETP.EQ.AND P1, PT, R2, RZ, P1 ;  /* 0x000000ff0200720c */ /* 0x000fe20000f22270 */
[----:B---3--:R-:W-:Y:S01]  /*0850*/  IMAD R11, R9, R23, R4 ;  /* 0x00000017090b7224 */ /* 0x008fe200078e0204 */
[----:B------:R-:W-:-:S02]  /*0860*/  ISETP.GE.U32.AND P6, PT, R8, 0x2, PT ;  /* 0x000000020800780c */ /* 0x000fc40003fc6070 */
[----:B------:R-:W-:Y:S02]  /*0870*/  @P4 LEA.HI R0, R19, R19, RZ, 0x1 ;  /* 0x0000001313004211 */ /* 0x000fe400078f08ff */
[----:B------:R-:W-:Y:S02]  /*0880*/  SEL R18, RZ, 0x1, !P1 ;  /* 0x00000001ff127807 */ /* 0x000fe40004800000 */
[----:B------:R-:W-:Y:S02]  /*0890*/  @P4 SHF.R.S32.HI R0, RZ, 0x1, R0 ;  /* 0x00000001ff004819 */ /* 0x000fe40000011400 */
[----:B------:R-:W-:Y:S02]  /*08a0*/  SEL R18, R18, 0x2, P6 ;  /* 0x0000000212127807 */ /* 0x000fe40003000000 */
[----:B------:R-:W-:Y:S02]  /*08b0*/  @P4 ISETP.NE.AND P5, PT, R0, R11, PT ;  /* 0x0000000b0000420c */ /* 0x000fe40003fa5270 */
[----:B------:R-:W-:Y:S01]  /*08c0*/  SEL R11, RZ, 0x1, !P0 ;  /* 0x00000001ff0b7807 */ /* 0x000fe20004000000 */
[----:B------:R0:W2:Y:S01]  /*08d0*/  @!UP1 SYNCS.EXCH.64 URZ, [UR6+0xe8], UR4 ;  /* 0x0000e804063f95b2 */ /* 0x0000a20008000100 */
[----:B------:R-:W-:Y:S01]  /*08e0*/  @P4 SEL R22, RZ, 0x1, P5 ;  /* 0x00000001ff164807 */ /* 0x000fe20002800000 */
[----:B------:R-:W-:Y:S01]  /*08f0*/  NOP ;  /* 0x0000000000007918 */ /* 0x000fe20000000000 */
[----:B------:R-:W-:-:S02]  /*0900*/  LOP3.LUT R0, R65, 0x7f, RZ, 0xc0, !PT ;  /* 0x0000007f41007812 */ /* 0x000fc400078ec0ff */
[----:B------:R-:W-:Y:S01]  /*0910*/  LOP3.LUT R22, R22, R11, RZ, 0xc0, !PT ;  /* 0x0000000b16167212 */ /* 0x000fe200078ec0ff */
[----:B01----:R-:W-:Y:S06]  /*0920*/  @!P2 BRA `(.L_x_4) ;  /* 0x000000000008a947 */ /* 0x003fec0003800000 */
[----:B--2-4-:R-:W-:Y:S01]  /*0930*/  UCGABAR_ARV ;  /* 0x00000000000079c7 */ /* 0x014fe20008000000 */
[----:B------:R-:W-:Y:S05]  /*0940*/  BRA `(.L_x_5) ;  /* 0x0000000000047947 */ /* 0x000fea0003800000 */
.L_x_4:
[----:B--2-4-:R-:W-:Y:S01]  /*0950*/  NOP ;  /* 0x0000000000007918 */ /* 0x014fe20000000000 */
.L_x_5:
[----:B------:R-:W0:Y:S01]  /*0960*/  LDC R2, c[0x0][0x65c] ;  /* 0x00019700ff027b82 */ /* 0x000e220000000800 */
[----:B------:R-:W-:Y:S02]  /*0970*/  IMAD.U32 R10, RZ, RZ, UR8 ;  /* 0x00000008ff0a7e24 */ /* 0x000fe4000f8e00ff */
[----:B------:R-:W-:Y:S01]  /*0980*/  IMAD.MOV.U32 R11, RZ, RZ, RZ ;  /* 0x000000ffff0b7224 */ /* 0x000fe200078e00ff */
[----:B0-----:R-:W-:-:S04]  /*0990*/  ISETP.NE.AND P1, PT, R2, 0x1, PT ;  /* 0x000000010200780c */ /* 0x001fc80003f25270 */
[----:B------:R-:W-:-:S09]  /*09a0*/  P2R R5, PR, RZ, 0x2 ;  /* 0x00000002ff057803 */ /* 0x000fd20000000000 */
[----:B------:R-:W0:Y:S01]  /*09b0*/  @P1 LDC R17, c[0x0][0x10] ;  /* 0x00000400ff111b82 */ /* 0x000e220000000800 */
[----:B------:R-:W-:Y:S02]  /*09c0*/  @P1 IMAD.MOV.U32 R5, RZ, RZ, RZ ;  /* 0x000000ffff051224 */ /* 0x000fe400078e00ff */
[----:B------:R-:W-:-:S05]  /*09d0*/  @P1 IMAD.MOV.U32 R15, RZ, RZ, RZ ;  /* 0x000000ffff0f1224 */ /* 0x000fca00078e00ff */
[----:B------:R-:W1:Y:S01]  /*09e0*/  @!P1 LDC R13, c[0x0][0xc] ;  /* 0x00000300ff0d9b82 */ /* 0x000e620000000800 */
[----:B------:R-:W-:Y:S01]  /*09f0*/  ULDC UR4, c[0x0][0xc] ;  /* 0x0000030000047ab9 */ /* 0x000fe20000000800 */
[----:B------:R-:W-:Y:S01]  /*0a00*/  ULDC UR5, c[0x0][0x10] ;  /* 0x0000040000057ab9 */ /* 0x000fe20000000800 */
[----:B------:R-:W-:Y:S01]  /*0a10*/  ULDC UR6, c[0x0][0x14] ;  /* 0x0000050000067ab9 */ /* 0x000fe20000000800 */
[----:B------:R-:W-:-:S04]  /*0a20*/  UIMAD.WIDE.U32 UR4, UR4, UR5, URZ ;  /* 0x00000005040472a5 */ /* 0x000fc8000f8e003f */
[----:B------:R-:W-:Y:S02]  /*0a30*/  UIMAD.WIDE.U32 UR36, UR4, UR6, URZ ;  /* 0x00000006042472a5 */ /* 0x000fe4000f8e003f */
[----:B------:R-:W-:-:S04]  /*0a40*/  UIMAD UR40, UR5, UR6, URZ ;  /* 0x00000006052872a4 */ /* 0x000fc8000f8e023f */
[----:B------:R-:W-:Y:S01]  /*0a50*/  UIADD3 UR40, UR37, UR40, URZ ;  /* 0x0000002825287290 */ /* 0x000fe2000fffe03f */
[----:B0-----:R-:W-:-:S04]  /*0a60*/  @P1 IMAD.WIDE.U32 R16, R17, UR8, R4 ;  /* 0x0000000811101c25 */ /* 0x001fc8000f8e0004 */
[----:B------:R-:W-:Y:S02]  /*0a70*/  @P1 IMAD.IADD R17, R17, 0x1, R15 ;  /* 0x0000000111111824 */ /* 0x000fe400078e020f */
[----:B-1----:R-:W-:-:S04]  /*0a80*/  @!P1 IMAD.WIDE.U32 R10, R4, R13, R10 ;  /* 0x0000000d040a9225 */ /* 0x002fc800078e000a */
[----:B------:R-:W-:Y:S02]  /*0a90*/  @!P1 IMAD.MOV.U32 R16, RZ, RZ, R10 ;  /* 0x000000ffff109224 */ /* 0x000fe400078e000a */
[----:B------:R-:W-:Y:S01]  /*0aa0*/  @!P1 IMAD.MOV.U32 R17, RZ, RZ, R11 ;  /* 0x000000ffff119224 */ /* 0x000fe200078e000b */
[----:B------:R-:W-:Y:S06]  /*0ab0*/  @!P2 BRA `(.L_x_6) ;  /* 0x00000000000ca947 */ /* 0x000fec0003800000 */
[----:B------:R-:W-:Y:S01]  /*0ac0*/  UCGABAR_WAIT ;  /* 0x0000000000007dc7 */ /* 0x000fe20008000000 */
[----:B------:R-:W-:Y:S01]  /*0ad0*/  CCTL.IVALL ;  /* 0x00000000ff00798f */ /* 0x000fe20002000000 */
[----:B------:R-:W-:Y:S05]  /*0ae0*/  BRA `(.L_x_7) ;  /* 0x0000000000047947 */ /* 0x000fea0003800000 */
.L_x_6:
[----:B------:R-:W-:Y:S06]  /*0af0*/  BAR.SYNC.DEFER_BLOCKING 0x0 ;  /* 0x0000000000007b1d */ /* 0x000fec0000010000 */
.L_x_7:
[----:B------:R-:W-:Y:S05]  /*0b00*/  @!P3 BRA `(.L_x_8) ;  /* 0x0000004400a4b947 */ /* 0x000fea0003800000 */
[----:B------:R-:W-:-:S13]  /*0b10*/  ISETP.GT.U32.AND P0, PT, R8, 0x1, PT ;  /* 0x000000010800780c */ /* 0x000fda0003f04070 */
[----:B------:R-:W-:Y:S05]  /*0b20*/  @P0 EXIT ;  /* 0x000000000000094d */ /* 0x000fea0003800000 */
[----:B------:R-:W-:Y:S01]  /*0b30*/  ULDC.64 UR4, c[0x0][0x650] ;  /* 0x0001940000047ab9 */ /* 0x000fe20000000a00 */
[----:B------:R-:W-:Y:S01]  /*0b40*/  PRMT R3, RZ, 0x7610, R3 ;  /* 0x00007610ff037816 */ /* 0x000fe20000000003 */
[----:B------:R-:W-:Y:S01]  /*0b50*/  IMAD.MOV.U32 R75, RZ, RZ, -0x1 ;  /* 0xffffffffff4b7424 */ /* 0x000fe200078e00ff */
[----:B------:R-:W-:Y:S01]  /*0b60*/  ISETP.GE.U32.AND P0, PT, R16, UR4, PT ;  /* 0x0000000410007c0c */ /* 0x000fe2000bf06070 */
[----:B------:R-:W-:Y:S02]  /*0b70*/  IMAD.MOV.U32 R74, RZ, RZ, -0x1 ;  /* 0xffffffffff4a7424 */ /* 0x000fe400078e00ff */
[----:B------:R-:W-:Y:S01]  /*0b80*/  IMAD.MOV.U32 R73, RZ, RZ, -0x1 ;  /* 0xffffffffff497424 */ /* 0x000fe200078e00ff */
[----:B------:R-:W-:-:S13]  /*0b90*/  ISETP.GE.U32.AND.EX P0, PT, R17, UR5, PT, P0 ;  /* 0x0000000511007c0c */ /* 0x000fda000bf06100 */
[----:B------:R-:W-:Y:S05]  /*0ba0*/  @P0 BRA `(.L_x_9) ;  /* 0x0000000400280947 */ /* 0x000fea0003800000 */
[----:B------:R-:W0:Y:S01]  /*0bb0*/  LDC.64 R24, c[0x0][0x628] ;  /* 0x00018a00ff187b82 */ /* 0x000e220000000a00 */
[----:B------:R-:W-:Y:S02]  /*0bc0*/  IMAD.MOV.U32 R10, RZ, RZ, R16 ;  /* 0x000000ffff0a7224 */ /* 0x000fe400078e0010 */
[----:B------:R-:W-:-:S05]  /*0bd0*/  IMAD.MOV.U32 R11, RZ, RZ, R17 ;  /* 0x000000ffff0b7224 */ /* 0x000fca00078e0011 */
[----:B------:R-:W1:Y:S08]  /*0be0*/  LDC R8, c[0x0][0x630] ;  /* 0x00018c00ff087b82 */ /* 0x000e700000000800 */
[----:B------:R-:W2:Y:S01]  /*0bf0*/  LDC.64 R26, c[0x0][0x620] ;  /* 0x00018800ff1a7b82 */ /* 0x000ea20000000a00 */
[----:B0-----:R-:W-:-:S04]  /*0c00*/  ISETP.NE.U32.AND P0, PT, R24, RZ, PT ;  /* 0x000000ff1800720c */ /* 0x001fc80003f05070 */
[----:B------:R-:W-:-:S13]  /*0c10*/  ISETP.NE.AND.EX P0, PT, R25, RZ, PT, P0 ;  /* 0x000000ff1900720c */ /* 0x000fda0003f05300 */
[----:B-12---:R-:W-:Y:S05]  /*0c20*/  @!P0 BRA `(.L_x_10) ;  /* 0x0000000000288947 */ /* 0x006fea0003800000 */
[----:B------:R-:W0:Y:S02]  /*0c30*/  LDC R3, c[0x0][0x634] ;  /* 0x00018d00ff037b82 */ /* 0x000e240000000800 */
[----:B0-----:R-:W-:-:S05]  /*0c40*/  IADD3 R3, P0, R16, R3, RZ ;  /* 0x0000000310037210 */ /* 0x001fca0007f1e0ff */
[----:B------:R-:W-:-:S04]  /*0c50*/  IMAD.X R21, RZ, RZ, R17, P0 ;  /* 0x000000ffff157224 */ /* 0x000fc800000e0611 */
[----:B------:R-:W-:-:S04]  /*0c60*/  IMAD.WIDE.U32 R10, R21, R24, RZ ;  /* 0x00000018150a7225 */ /* 0x000fc800078e00ff */
[----:B------:R-:W-:-:S04]  /*0c70*/  IMAD.WIDE.U32 R12, P0, R3, R25, R10 ;  /* 0x00000019030c7225 */ /* 0x000fc8000780000a */
[----:B------:R-:W-:-:S04]  /*0c80*/  IMAD.WIDE.U32 R10, R3, R24, RZ ;  /* 0x00000018030a7225 */ /* 0x000fc800078e00ff */
[----:B------:R-:W-:Y:S01]  /*0c90*/  IMAD.X R15, RZ, RZ, RZ, P0 ;  /* 0x000000ffff0f7224 */ /* 0x000fe200000e06ff */
[----:B------:R-:W-:Y:S01]  /*0ca0*/  IADD3 RZ, P0, R11, R12, RZ ;  /* 0x0000000c0bff7210 */ /* 0x000fe20007f1e0ff */
[----:B------:R-:W-:-:S04]  /*0cb0*/  IMAD.MOV.U32 R14, RZ, RZ, R13 ;  /* 0x000000ffff0e7224 */ /* 0x000fc800078e000d */
[----:B------:R-:W-:-:S08]  /*0cc0*/  IMAD.WIDE.U32.X R10, R21, R25, R14, P0 ;  /* 0x00000019150a7225 */ /* 0x000fd000000e040e */
.L_x_10:
[----:B------:R-:W0:Y:S01]  /*0cd0*/  LDC.64 R30, c[0x0][0x640] ;  /* 0x00019000ff1e7b82 */ /* 0x000e220000000a00 */
[-CC-:B------:R-:W-:Y:S01]  /*0ce0*/  SHF.R.U64 R73, R10, R8.reuse, R11.reuse ;  /* 0x000000080a497219 */ /* 0x180fe2000000120b */
[----:B------:R-:W-:Y:S01]  /*0cf0*/  IMAD R29, R9, R23, R4 ;  /* 0x00000017091d7224 */ /* 0x000fe200078e0204 */
[----:B------:R-:W-:Y:S01]  /*0d00*/  SHF.R.U32.HI R3, RZ, R8, R11 ;  /* 0x00000008ff037219 */ /* 0x000fe2000001160b */
[----:B------:R-:W-:Y:S01]  /*0d10*/  IMAD.MOV.U32 R23, RZ, RZ, 0x1 ;  /* 0x00000001ff177424 */ /* 0x000fe200078e00ff */
[----:B------:R-:W-:-:S03]  /*0d20*/  IADD3 R5, P0, RZ, -R73, RZ ;  /* 0x80000049ff057210 */ /* 0x000fc60007f1e0ff */
[----:B------:R-:W1:Y:S02]  /*0d30*/  LDC R12, c[0x0][0x618] ;  /* 0x00018600ff0c7b82 */ /* 0x000e640000000800 */
[----:B------:R-:W-:Y:S02]  /*0d40*/  IMAD.X R3, RZ, RZ, ~R3, P0 ;  /* 0x000000ffff037224 */ /* 0x000fe400000e0e03 */
[----:B------:R-:W-:-:S04]  /*0d50*/  IMAD.WIDE.U32 R10, R5, R26, R16 ;  /* 0x0000001a050a7225 */ /* 0x000fc800078e0010 */
[----:B------:R-:W2:Y:S01]  /*0d60*/  LDC R20, c[0x0][0x608] ;  /* 0x00018200ff147b82 */ /* 0x000ea20000000800 */
[----:B------:R-:W-:Y:S02]  /*0d70*/  IMAD R8, R3, R26, RZ ;  /* 0x0000001a03087224 */ /* 0x000fe400078e02ff */
[----:B------:R-:W-:Y:S02]  /*0d80*/  IMAD.MOV.U32 R3, RZ, RZ, -0x1 ;  /* 0xffffffffff037424 */ /* 0x000fe400078e00ff */
[----:B------:R-:W-:-:S03]  /*0d90*/  IMAD R5, R5, R27, R8 ;  /* 0x0000001b05057224 */ /* 0x000fc600078e0208 */
[----:B------:R-:W3:Y:S01]  /*0da0*/  LDC R28, c[0x0][0x658] ;  /* 0x00019600ff1c7b82 */ /* 0x000ee20000000800 */
[----:B------:R-:W-:Y:S01]  /*0db0*/  IMAD.IADD R5, R11, 0x1, R5 ;  /* 0x000000010b057824 */ /* 0x000fe200078e0205 */
[----:B0-----:R-:W-:-:S04]  /*0dc0*/  ISETP.NE.U32.AND P0, PT, R30, RZ, PT ;  /* 0x000000ff1e00720c */ /* 0x001fc80003f05070 */
[----:B------:R-:W-:Y:S02]  /*0dd0*/  ISETP.NE.AND.EX P0, PT, R31, RZ, PT, P0 ;  /* 0x000000ff1f00720c */ /* 0x000fe40003f05300 */
[----:B------:R-:W0:Y:S01]  /*0de0*/  LDC R24, c[0x0][0x600] ;  /* 0x00018000ff187b82 */ /* 0x000e220000000800 */
[-CC-:B-1----:R-:W-:Y:S02]  /*0df0*/  SHF.R.U64 R14, R10, R12.reuse, R5.reuse ;  /* 0x0000000c0a0e7219 */ /* 0x182fe40000001205 */
[----:B------:R-:W-:-:S05]  /*0e00*/  SHF.R.U32.HI R5, RZ, R12, R5 ;  /* 0x0000000cff057219 */ /* 0x000fca0000011605 */
[----:B------:R-:W1:Y:S01]  /*0e10*/  LDC R15, c[0x0][0x648] ;  /* 0x00019200ff0f7b82 */ /* 0x000e620000000800 */
[-CC-:B--2---:R-:W-:Y:S02]  /*0e20*/  SHF.R.U64 R27, R14, R20.reuse, R5.reuse ;  /* 0x000000140e1b7219 */ /* 0x184fe40000001205 */
[----:B------:R-:W-:-:S05]  /*0e30*/  SHF.R.U32.HI R5, RZ, R20, R5 ;  /* 0x00000014ff057219 */ /* 0x000fca0000011605 */
[----:B------:R-:W2:Y:S01]  /*0e40*/  LDC R21, c[0x0][0x638] ;  /* 0x00018e00ff157b82 */ /* 0x000ea20000000800 */
[-CC-:B---3--:R-:W-:Y:S02]  /*0e50*/  SHF.R.U64 R20, R27, R28.reuse, R5.reuse ;  /* 0x0000001c1b147219 */ /* 0x188fe40000001205 */
[-C--:B------:R-:W-:Y:S02]  /*0e60*/  SHF.L.U32 R3, R3, R28.reuse, RZ ;  /* 0x0000001c03037219 */ /* 0x080fe400000006ff */
[----:B------:R-:W-:Y:S01]  /*0e70*/  SHF.R.U32.HI R5, RZ, R28, R5 ;  /* 0x0000001cff057219 */ /* 0x000fe20000011605 */
[----:B------:R-:W-:Y:S01]  /*0e80*/  IMAD.MOV.U32 R4, RZ, RZ, R20 ;  /* 0x000000ffff047224 */ /* 0x000fe200078e0014 */
[----:B------:R-:W-:Y:S01]  /*0e90*/  LOP3.LUT R12, RZ, R3, RZ, 0x33, !PT ;  /* 0x00000003ff0c7212 */ /* 0x000fe200078e33ff */
[----:B------:R-:W3:Y:S01]  /*0ea0*/  LDC R25, c[0x0][0x610] ;  /* 0x00018400ff197b82 */ /* 0x000ee20000000800 */
[----:B------:R-:W-:Y:S05]  /*0eb0*/  @!P0 BRA `(.L_x_11) ;  /* 0x0000000000288947 */ /* 0x000fea0003800000 */
[----:B------:R-:W4:Y:S02]  /*0ec0*/  LDC R3, c[0x0][0x64c] ;  /* 0x00019300ff037b82 */ /* 0x000f240000000800 */
[----:B----4-:R-:W-:-:S05]  /*0ed0*/  IADD3 R3, P0, R20, R3, RZ ;  /* 0x0000000314037210 */ /* 0x010fca0007f1e0ff */
        /* <DEDUP_REMOVED lines=8> */
.L_x_11:
[----:B-1----:R-:W-:Y:S01]  /*0f60*/  SHF.R.U64 R4, R4, R15, R5 ;  /* 0x0000000f04047219 */ /* 0x002fe20000001205 */
[----:B0-----:R-:W-:Y:S01]  /*0f70*/  VIADD R5, R24, 0xffffffff ;  /* 0xffffffff18057836 */ /* 0x001fe20000000000 */
[----:B------:R-:W-:Y:S02]  /*0f80*/  SHF.L.U32 R3, R23, R28, RZ ;  /* 0x0000001c17037219 */ /* 0x000fe400000006ff */
[----:B------:R-:W-:Y:S01]  /*0f90*/  LOP3.LUT R12, R27, R12, RZ, 0xc0, !PT ;  /* 0x0000000c1b0c7212 */ /* 0x000fe200078ec0ff */
[----:B------:R-:W-:Y:S01]  /*0fa0*/  IMAD.MOV R8, RZ, RZ, -R4 ;  /* 0x000000ffff087224 */ /* 0x000fe200078e0a04 */
[----:B------:R-:W-:Y:S02]  /*0fb0*/  SEL R6, R6, R29, !P1 ;  /* 0x0000001d06067207 */ /* 0x000fe40004800000 */
[----:B------:R-:W-:Y:S01]  /*0fc0*/  LOP3.LUT R5, R14, R5, RZ, 0xc0, !PT ;  /* 0x000000050e057212 */ /* 0x000fe200078ec0ff */
[----:B------:R-:W-:Y:S02]  /*0fd0*/  IMAD R9, R3, R4, R12 ;  /* 0x0000000403097224 */ /* 0x000fe400078e020c */
[----:B--2---:R-:W-:-:S02]  /*0fe0*/  IMAD R3, R8, R21, R20 ;  /* 0x0000001508037224 */ /* 0x004fc400078e0214 */
[----:B---3--:R-:W-:Y:S02]  /*0ff0*/  IMAD R6, R9, R25, R6 ;  /* 0x0000001909067224 */ /* 0x008fe400078e0206 */
[----:B------:R-:W-:Y:S02]  /*1000*/  IMAD R75, R3, R24, R5 ;  /* 0x00000018034b7224 */ /* 0x000fe400078e0205 */
[----:B------:R-:W-:-:S03]  /*1010*/  IMAD.MOV.U32 R4, RZ, RZ, 0x1 ;  /* 0x00000001ff047424 */ /* 0x000fc600078e00ff */
[----:B------:R-:W-:Y:S02]  /*1020*/  SEL R74, R75, R6, !P1 ;  /* 0x000000064b4a7207 */ /* 0x000fe40004800000 */
[----:B------:R-:W-:Y:S02]  /*1030*/  PRMT R3, R4, 0x7610, R3 ;  /* 0x0000761004037816 */ /* 0x000fe40000000003 */
[----:B------:R-:W-:-:S07]  /*1040*/  SEL R75, R6, R75, !P1 ;  /* 0x0000004b064b7207 */ /* 0x000fce0004800000 */
.L_x_9:
[----:B------:R-:W-:-:S08]  /*1050*/  NOP ;  /* 0x0000000000007918 */ /* 0x000fd00000000000 */
[----:B------:R-:W0:Y:S02]  /*1060*/  USETMAXREG.TRY_ALLOC.CTAPOOL UP0, 0xe8 ;  /* 0x000000e8000079c8 */ /* 0x000e240008000600 */
[----:B0-----:R-:W-:-:S13]  /*1070*/  PLOP3.LUT P0, PT, PT, PT, UP0, 0x80, 0x0 ;  /* 0x000000000000781c */ /* 0x001fda0003f0f008 */
[----:B------:R-:W-:Y:S05]  /*1080*/  @!P0 BRA `(.L_x_9) ;  /* 0xfffffffc00f08947 */ /* 0x000fea000383ffff */
[----:B------:R-:W-:Y:S01]  /*1090*/  ULDC.64 UR4, c[0x0][0x598] ;  /* 0x0001660000047ab9 */ /* 0x000fe20000000a00 */
[----:B------:R-:W-:Y:S01]  /*10a0*/  ULDC.64 UR50, c[0x0][0x208] ;  /* 0x0000820000327ab9 */ /* 0x000fe20000000a00 */
[----:B------:R-:W-:-:S04]  /*10b0*/  ISETP.NE.U32.AND P0, PT, RZ, UR4, PT ;  /* 0x00000004ff007c0c */ /* 0x000fc8000bf05070 */
[----:B------:R-:W-:-:S13]  /*10c0*/  ISETP.NE.AND.EX P0, PT, RZ, UR5, PT, P0 ;  /* 0x00000005ff007c0c */ /* 0x000fda000bf05300 */
[----:B------:R-:W-:Y:S05]  /*10d0*/  @!P0 BRA `(.L_x_12) ;  /* 0x00000000001c8947 */ /* 0x000fea0003800000 */
[----:B------:R-:W0:Y:S02]  /*10e0*/  LDC.64 R4, c[0x0][0x598] ;  /* 0x00016600ff047b82 */ /* 0x000e240000000a00 */
[----:B0-----:R-:W2:Y:S02]  /*10f0*/  LDG.E.64 R4, desc[UR50][R4.64] ;  /* 0x0000003204047981 */ /* 0x001ea4000c1e1b00 */
[----:B--2---:R-:W-:-:S04]  /*1100*/  ISETP.NE.U32.AND P0, PT, R4, RZ, PT ;  /* 0x000000ff0400720c */ /* 0x004fc80003f05070 */
[----:B------:R-:W-:-:S13]  /*1110*/  ISETP.NE.AND.EX P0, PT, R5, RZ, PT, P0 ;  /* 0x000000ff0500720c */ /* 0x000fda0003f05300 */
[----:B------:R-:W-:Y:S05]  /*1120*/  @!P0 BRA `(.L_x_12) ;  /* 0x0000000000088947 */ /* 0x000fea0003800000 */
[----:B------:R0:W5:Y:S01]  /*1130*/  LD.E R23, desc[UR50][R4.64] ;  /* 0x0000003204177980 */ /* 0x000162000c101900 */
[----:B------:R-:W-:Y:S05]  /*1140*/  BRA `(.L_x_13) ;  /* 0x0000000000247947 */ /* 0x000fea0003800000 */
.L_x_12:
[----:B------:R-:W-:Y:S02]  /*1150*/  ULDC.64 UR4, c[0x0][0x588] ;  /* 0x0001620000047ab9 */ /* 0x000fe40000000a00 */
[----:B------:R-:W-:-:S04]  /*1160*/  ISETP.NE.U32.AND P0, PT, RZ, UR4, PT ;  /* 0x00000004ff007c0c */ /* 0x000fc8000bf05070 */
[----:B------:R-:W-:-:S13]  /*1170*/  ISETP.NE.AND.EX P0, PT, RZ, UR5, PT, P0 ;  /* 0x00000005ff007c0c */ /* 0x000fda000bf05300 */
[----:B------:R-:W-:Y:S05]  /*1180*/  @!P0 BRA `(.L_x_14) ;  /* 0x00000000000c8947 */ /* 0x000fea0003800000 */
[----:B------:R-:W0:Y:S02]  /*1190*/  LDC.64 R4, c[0x0][0x588] ;  /* 0x00016200ff047b82 */ /* 0x000e240000000a00 */
[----:B0-----:R1:W5:Y:S01]  /*11a0*/  LDG.E R23, desc[UR50][R4.64] ;  /* 0x0000003204177981 */ /* 0x001362000c1e1900 */
[----:B------:R-:W-:Y:S05]  /*11b0*/  BRA `(.L_x_13) ;  /* 0x0000000000087947 */ /* 0x000fea0003800000 */
.L_x_14:
[----:B------:R-:W-:Y:S02]  /*11c0*/  ULDC UR4, c[0x0][0x580] ;  /* 0x0001600000047ab9 */ /* 0x000fe40000000800 */
[----:B------:R-:W-:-:S07]  /*11d0*/  IMAD.U32 R23, RZ, RZ, UR4 ;  /* 0x00000004ff177e24 */ /* 0x000fce000f8e00ff */
.L_x_13:
[----:B------:R-:W-:Y:S02]  /*11e0*/  ULDC.64 UR4, c[0x0][0x5a0] ;  /* 0x0001680000047ab9 */ /* 0x000fe40000000a00 */
[----:B------:R-:W-:-:S04]  /*11f0*/  ISETP.NE.U32.AND P0, PT, RZ, UR4, PT ;  /* 0x00000004ff007c0c */ /* 0x000fc8000bf05070 */
[----:B------:R-:W-:-:S13]  /*1200*/  ISETP.NE.AND.EX P0, PT, RZ, UR5, PT, P0 ;  /* 0x00000005ff007c0c */ /* 0x000fda000bf05300 */
[----:B------:R-:W-:Y:S05]  /*1210*/  @!P0 BRA `(.L_x_15) ;  /* 0x00000000001c8947 */ /* 0x000fea0003800000 */
[----:B01----:R-:W0:Y:S02]  /*1220*/  LDC.64 R4, c[0x0][0x5a0] ;  /* 0x00016800ff047b82 */ /* 0x003e240000000a00 */
[----:B0-----:R-:W2:Y:S02]  /*1230*/  LDG.E.64 R4, desc[UR50][R4.64] ;  /* 0x0000003204047981 */ /* 0x001ea4000c1e1b00 */
[----:B--2---:R-:W-:-:S04]  /*1240*/  ISETP.NE.U32.AND P0, PT, R4, RZ, PT ;  /* 0x000000ff0400720c */ /* 0x004fc80003f05070 */
[----:B------:R-:W-:-:S13]  /*1250*/  ISETP.NE.AND.EX P0, PT, R5, RZ, PT, P0 ;  /* 0x000000ff0500720c */ /* 0x000fda0003f05300 */
[----:B------:R-:W-:Y:S05]  /*1260*/  @!P0 BRA `(.L_x_15) ;  /* 0x0000000000088947 */ /* 0x000fea0003800000 */
[----:B------:R0:W5:Y:S01]  /*1270*/  LD.E R58, desc[UR50][R4.64] ;  /* 0x00000032043a7980 */ /* 0x000162000c101900 */
[----:B------:R-:W-:Y:S05]  /*1280*/  BRA `(.L_x_16) ;  /* 0x0000000000247947 */ /* 0x000fea0003800000 */
.L_x_15:
[----:B------:R-:W-:Y:S02]  /*1290*/  ULDC.64 UR4, c[0x0][0x590] ;  /* 0x0001640000047ab9 */ /* 0x000fe40000000a00 */
[----:B------:R-:W-:-:S04]  /*12a0*/  ISETP.NE.U32.AND P0, PT, RZ, UR4, PT ;  /* 0x00000004ff007c0c */ /* 0x000fc8000bf05070 */
[----:B------:R-:W-:-:S13]  /*12b0*/  ISETP.NE.AND.EX P0, PT, RZ, UR5, PT, P0 ;  /* 0x00000005ff007c0c */ /* 0x000fda000bf05300 */
[----:B------:R-:W-:Y:S05]  /*12c0*/  @!P0 BRA `(.L_x_17) ;  /* 0x00000000000c8947 */ /* 0x000fea0003800000 */
[----:B------:R-:W2:Y:S02]  /*12d0*/  LDC.64 R58, c[0x0][0x590] ;  /* 0x00016400ff3a7b82 */ /* 0x000ea40000000a00 */
[----:B--2---:R2:W5:Y:S01]  /*12e0*/  LDG.E R58, desc[UR50][R58.64] ;  /* 0x000000323a3a7981 */ /* 0x004562000c1e1900 */
[----:B------:R-:W-:Y:S05]  /*12f0*/  BRA `(.L_x_16) ;  /* 0x0000000000087947 */ /* 0x000fea0003800000 */
.L_x_17:
[----:B------:R-:W-:Y:S02]  /*1300*/  ULDC UR4, c[0x0][0x584] ;  /* 0x0001610000047ab9 */ /* 0x000fe40000000800 */
[----:B------:R-:W-:-:S07]  /*1310*/  IMAD.U32 R58, RZ, RZ, UR4 ;  /* 0x00000004ff3a7e24 */ /* 0x000fce000f8e00ff */
.L_x_16:
[----:B------:R-:W-:-:S13]  /*1320*/  LOP3.LUT P0, RZ, R3, 0xff, RZ, 0xc0, !PT ;  /* 0x000000ff03ff7812 */ /* 0x000fda000780c0ff */
[----:B------:R-:W-:Y:S05]  /*1330*/  @!P0 EXIT ;  /* 0x000000000000894d */ /* 0x000fea0003800000 */
[----:B01----:R-:W2:Y:S01]  /*1340*/  LDC.64 R4, c[0x0][0x5c8] ;  /* 0x00017200ff047b82 */ /* 0x003ea20000000a00 */
[----:B------:R-:W-:Y:S01]  /*1350*/  LOP3.LUT R7, R7, 0x1, RZ, 0xc0, !PT ;  /* 0x0000000107077812 */ /* 0x000fe200078ec0ff */
[----:B------:R-:W-:Y:S01]  /*1360*/  ULDC.64 UR4, c[0x0][0x288] ;  /* 0x0000a20000047ab9 */ /* 0x000fe20000000a00 */
[----:B------:R-:W-:Y:S01]  /*1370*/  SHF.R.U32.HI R3, RZ, 0x1, R0 ;  /* 0x00000001ff037819 */ /* 0x000fe20000011600 */
[----:B------:R-:W-:Y:S01]  /*1380*/  IMAD.U32 R9, RZ, RZ, UR4 ;  /* 0x00000004ff097e24 */ /* 0x000fe2000f8e00ff */
[----:B------:R-:W-:Y:S01]  /*1390*/  SHF.R.U32.HI R0, RZ, 0x2, R65 ;  /* 0x00000002ff007819 */ /* 0x000fe20000011641 */
[----:B------:R-:W-:Y:S01]  /*13a0*/  UIADD3 UR4, UR5, 0xf, URZ ;  /* 0x0000000f05047890 */ /* 0x000fe2000fffe03f */
[----:B------:R-:W-:Y:S01]  /*13b0*/  IMAD.SHL.U32 R11, R7, 0x40, RZ ;  /* 0x00000040070b7824 */ /* 0x000fe200078e00ff */
[----:B------:R-:W0:Y:S01]  /*13c0*/  LDC R62, c[0x0][0x658] ;  /* 0x00019600ff3e7b82 */ /* 0x000e220000000800 */
[----:B------:R-:W-:Y:S01]  /*13d0*/  LOP3.LUT R0, R0, 0x7, RZ, 0xc0, !PT ;  /* 0x0000000700007812 */ /* 0x000fe200078ec0ff */
[----:B------:R-:W-:Y:S01]  /*13e0*/  USHF.R.S32.HI UR5, URZ, 0x1f, UR4 ;  /* 0x0000001f3f057899 */ /* 0x000fe20008011404 */
[----:B------:R-:W-:Y:S01]  /*13f0*/  LOP3.LUT R3, R3, 0x30, RZ, 0xc0, !PT ;  /* 0x0000003003037812 */ /* 0x000fe200078ec0ff */
[----:B------:R-:W-:Y:S01]  /*1400*/  ULDC.64 UR42, c[0x0][0x5b0] ;  /* 0x00016c00002a7ab9 */ /* 0x000fe20000000a00 */
[--C-:B------:R-:W-:Y:S01]  /*1410*/  LOP3.LUT R56, R11, 0x40, R0.reuse, 0xe2, !PT ;  /* 0x000000400b387812 */ /* 0x100fe200078ee200 */
[----:B------:R-:W-:Y:S01]  /*1420*/  ULEA.HI UR5, UR5, UR4, URZ, 0x4 ;  /* 0x0000000405057291 */ /* 0x000fe2000f8f203f */
[C---:B------:R-:W-:Y:S01]  /*1430*/  LOP3.LUT R64, R65.reuse, 0x3, RZ, 0xc0, !PT ;  /* 0x0000000341407812 */ /* 0x040fe200078ec0ff */
[----:B------:R-:W-:Y:S01]  /*1440*/  USHF.L.U64.HI UR41, UR42, 0x8, UR43 ;  /* 0x000000082a297899 */ /* 0x000fe2000801022b */
[-C--:B------:R-:W-:Y:S01]  /*1450*/  IADD3 R0, RZ, -R3.reuse, -R0 ;  /* 0x80000003ff007210 */ /* 0x080fe20007ffe800 */
[----:B------:R-:W-:Y:S01]  /*1460*/  USHF.R.S32.HI UR43, URZ, 0x4, UR5 ;  /* 0x000000043f2b7899 */ /* 0x000fe20008011405 */
[----:B------:R-:W-:Y:S01]  /*1470*/  LOP3.LUT R56, R56, R3, RZ, 0xfc, !PT ;  /* 0x0000000338387212 */ /* 0x000fe200078efcff */
[----:B------:R-:W-:Y:S01]  /*1480*/  IMAD.MOV.U32 R3, RZ, RZ, -0x1 ;  /* 0xffffffffff037424 */ /* 0x000fe200078e00ff */
[----:B------:R-:W-:Y:S01]  /*1490*/  LOP3.LUT R66, R65, 0x80, RZ, 0xc0, !PT ;  /* 0x0000008041427812 */ /* 0x000fe200078ec0ff */
[----:B------:R-:W-:Y:S01]  /*14a0*/  IMAD R64, R64, -0x2, R9 ;  /* 0xfffffffe40407824 */ /* 0x000fe200078e0209 */
[----:B------:R-:W-:Y:S01]  /*14b0*/  UISETP.LT.AND UP0, UPT, UR43, 0x1, UPT ;  /* 0x000000012b00788c */ /* 0x000fe2000bf01270 */
[----:B------:R-:W-:Y:S01]  /*14c0*/  IMAD.MOV.U32 R9, RZ, RZ, 0x1 ;  /* 0x00000001ff097424 */ /* 0x000fe200078e00ff */
[----:B------:R-:W-:Y:S01]  /*14d0*/  ULDC UR4, c[0x0][0x284] ;  /* 0x0000a10000047ab9 */ /* 0x000fe20000000800 */
[C---:B--2---:R-:W-:Y:S01]  /*14e0*/  IMAD.SHL.U32 R59, R4.reuse, 0x100, RZ ;  /* 0x00000100043b7824 */ /* 0x044fe200078e00ff */
[----:B------:R-:W-:Y:S01]  /*14f0*/  USHF.L.U32 UR42, UR42, 0x8, URZ ;  /* 0x000000082a2a7899 */ /* 0x000fe2000800063f */
[----:B------:R-:W-:Y:S01]  /*1500*/  IMAD R0, R7, -0x40, R0 ;  /* 0xffffffc007007824 */ /* 0x000fe200078e0200 */
[----:B------:R-:W-:Y:S01]  /*1510*/  USEL UR47, UR43, 0x1, UP0 ;  /* 0x000000012b2f7887 */ /* 0x000fe20008000000 */
[C-C-:B------:R-:W-:Y:S01]  /*1520*/  SHF.L.U64.HI R63, R4.reuse, 0x3, R5.reuse ;  /* 0x00000003043f7819 */ /* 0x140fe20000010205 */
[----:B------:R-:W-:Y:S01]  /*1530*/  IMAD.SHL.U32 R60, R4, 0x8, RZ ;  /* 0x00000008043c7824 */ /* 0x000fe200078e00ff */
[-C--:B0-----:R-:W-:Y:S01]  /*1540*/  SHF.L.U32 R3, R3, R62.reuse, RZ ;  /* 0x0000003e03037219 */ /* 0x081fe200000006ff */
[----:B------:R-:W-:Y:S01]  /*1550*/  IMAD.SHL.U32 R65, R65, 0x2, RZ ;  /* 0x0000000241417824 */ /* 0x000fe200078e00ff */
[----:B------:R-:W-:Y:S01]  /*1560*/  SHF.L.U32 R62, R9, R62, RZ ;  /* 0x0000003e093e7219 */ /* 0x000fe200000006ff */
[----:B------:R-:W-:Y:S01]  /*1570*/  VIADD R71, R0, UR4 ;  /* 0x0000000400477c36 */ /* 0x000fe20008000000 */
[----:B------:R-:W-:Y:S01]  /*1580*/  SHF.L.U64.HI R61, R4, 0x8, R5 ;  /* 0x00000008043d7819 */ /* 0x000fe20000010205 */
[----:B------:R-:W-:Y:S01]  /*1590*/  IMAD.MOV.U32 R57, RZ, RZ, RZ ;  /* 0x000000ffff397224 */ /* 0x000fe200078e00ff */
[----:B------:R-:W-:Y:S01]  /*15a0*/  LOP3.LUT R72, R18, 0x1, RZ, 0xfc, !PT ;  /* 0x0000000112487812 */ /* 0x000fe200078efcff */
[----:B------:R-:W-:Y:S01]  /*15b0*/  ULOP3.LUT UR44, UR42, 0x2, URZ, 0xfc, !UPT ;  /* 0x000000022a2c7892 */ /* 0x000fe2000f8efc3f */
[----:B------:R-:W-:Y:S01]  /*15c0*/  SHF.R.U32.HI R66, RZ, 0x7, R66 ;  /* 0x00000007ff427819 */ /* 0x000fe20000011642 */
[----:B------:R-:W-:Y:S01]  /*15d0*/  ULOP3.LUT UR45, UR42, 0x10, URZ, 0xfc, !UPT ;  /* 0x000000102a2d7892 */ /* 0x000fe2000f8efc3f */
[----:B------:R-:W-:Y:S01]  /*15e0*/  LOP3.LUT R67, RZ, R3, RZ, 0x33, !PT ;  /* 0x00000003ff437212 */ /* 0x000fe200078e33ff */
[----:B------:R-:W-:Y:S01]  /*15f0*/  ULOP3.LUT UR46, UR42, 0x12, URZ, 0xfc, !UPT ;  /* 0x000000122a2e7892 */ /* 0x000fe2000f8efc3f */
[C---:B------:R-:W-:Y:S01]  /*1600*/  LOP3.LUT R68, R59.reuse, 0x2, RZ, 0xfc, !PT ;  /* 0x000000023b447812 */ /* 0x040fe200078efcff */
[----:B------:R-:W-:Y:S01]  /*1610*/  UIADD3 UR47, UR43, -UR47, URZ ;  /* 0x8000002f2b2f7290 */ /* 0x000fe2000fffe03f */
[C---:B------:R-:W-:Y:S01]  /*1620*/  LOP3.LUT R69, R59.reuse, 0x10, RZ, 0xfc, !PT ;  /* 0x000000103b457812 */ /* 0x040fe200078efcff */
[----:B------:R-:W-:Y:S01]  /*1630*/  UMOV UR38, URZ ;  /* 0x0000003f00267c82 */ /* 0x000fe20008000000 */
[----:B------:R-:W-:Y:S01]  /*1640*/  LOP3.LUT R70, R59, 0x12, RZ, 0xfc, !PT ;  /* 0x000000123b467812 */ /* 0x000fe200078efcff */
[----:B------:R-:W-:-:S08]  /*1650*/  UMOV UR39, URZ ;  /* 0x0000003f00277c82 */ /* 0x000fd00008000000 */
.L_x_99:
[----:B0-----:R-:W0:Y:S01]  /*1660*/  SHFL.IDX PT, R0, R66, RZ, 0x1f ;  /* 0x00001fff42007589 */ /* 0x001e2200000e0000 */
[----:B------:R-:W1:Y:S01]  /*1670*/  S2UR UR6, SR_CgaCtaId ;  /* 0x00000000000679c3 */ /* 0x000e620000008800 */
[----:B------:R-:W-:Y:S01]  /*1680*/  UMOV UR48, 0x400 ;  /* 0x0000040000307882 */ /* 0x000fe20000000000 */
[----:B0-----:R-:W-:Y:S01]  /*1690*/  R2UR UR4, R0 ;  /* 0x00000000000472ca */ /* 0x001fe200000e0000 */
[----:B-1----:R-:W-:-:S12]  /*16a0*/  ULEA UR48, UR6, UR48, 0x18 ;  /* 0x0000003006307291 */ /* 0x002fd8000f8ec03f */
[----:B------:R-:W-:-:S04]  /*16b0*/  ULEA.HI UR5, UR4, UR4, URZ, 0x1 ;  /* 0x0000000404057291 */ /* 0x000fc8000f8f083f */
[----:B------:R-:W-:-:S04]  /*16c0*/  ULOP3.LUT UR5, UR5, 0x1ffffe, URZ, 0xc0, !UPT ;  /* 0x001ffffe05057892 */ /* 0x000fc8000f8ec03f */
[----:B------:R-:W-:-:S03]  /*16d0*/  UIADD3 UR5, UR4, -UR5, URZ ;  /* 0x8000000504057290 */ /* 0x000fc6000fffe03f */
[----:B------:R-:W-:Y:S01]  /*16e0*/  ULDC UR4, c[0x0][0x28c] ;  /* 0x0000a30000047ab9 */ /* 0x000fe20000000800 */
[----:B------:R-:W-:Y:S01]  /*16f0*/  ULEA UR5, UR5, UR48, 0xb ;  /* 0x0000003005057291 */ /* 0x000fe2000f8e583f */
[----:B------:R-:W-:-:S03]  /*1700*/  ISETP.LT.AND P0, PT, RZ, UR4, PT ;  /* 0x00000004ff007c0c */ /* 0x000fc6000bf01270 */
[----:B------:R-:W-:-:S04]  /*1710*/  UIADD3 UR5, UR5, 0x180, URZ ;  /* 0x0000018005057890 */ /* 0x000fc8000fffe03f */
[----:B------:R-:W-:-:S04]  /*1720*/  USHF.R.U32.HI UR5, URZ, 0x4, UR5 ;  /* 0x000000043f057899 */ /* 0x000fc80008011605 */
[----:B------:R-:W-:-:S04]  /*1730*/  ULOP3.LUT UR5, UR5, 0x3fff, URZ, 0xc0, !UPT ;  /* 0x00003fff05057892 */ /* 0x000fc8000f8ec03f */
[----:B------:R-:W-:Y:S01]  /*1740*/  ULOP3.LUT UR49, UR5, 0x10000, URZ, 0xfc, !UPT ;  /* 0x0001000005317892 */ /* 0x000fe2000f8efc3f */
[----:B--2-45:R-:W-:Y:S11]  /*1750*/  @P0 BRA `(.L_x_18) ;  /* 0x0000000000400947 */ /* 0x034ff60003800000 */
[----:B------:R-:W-:Y:S01]  /*1760*/  MOV R0, 0x0 ;  /* 0x0000000000007802 */ /* 0x000fe20000000f00 */
[----:B------:R-:W-:Y:S01]  /*1770*/  ULDC.64 UR4, c[0x4][0x68] ;  /* 0x01001a0000047ab9 */ /* 0x000fe20000000a00 */
[----:B------:R-:W-:Y:S01]  /*1780*/  ULDC.64 UR6, c[0x4][0x8] ;  /* 0x0100020000067ab9 */ /* 0x000fe20000000a00 */
[----:B------:R-:W-:Y:S01]  /*1790*/  IMAD.U32 R4, RZ, RZ, UR4 ;  /* 0x00000004ff047e24 */ /* 0x000fe2000f8e00ff */
[----:B------:R0:W1:Y:S01]  /*17a0*/  LDC.64 R14, c[0x4][R0] ;  /* 0x01000000000e7b82 */ /* 0x0000620000000a00 */
[----:B------:R-:W-:Y:S01]  /*17b0*/  IMAD.U32 R5, RZ, RZ, UR5 ;  /* 0x00000005ff057e24 */ /* 0x000fe2000f8e00ff */
[----:B------:R-:W-:Y:S01]  /*17c0*/  ULDC.64 UR4, c[0x4][0x70] ;  /* 0x01001c0000047ab9 */ /* 0x000fe20000000a00 */
[----:B------:R-:W-:Y:S02]  /*17d0*/  IMAD.U32 R10, RZ, RZ, UR6 ;  /* 0x00000006ff0a7e24 */ /* 0x000fe4000f8e00ff */
[----:B------:R-:W-:Y:S02]  /*17e0*/  IMAD.U32 R6, RZ, RZ, UR4 ;  /* 0x00000004ff067e24 */ /* 0x000fe4000f8e00ff */
[----:B------:R-:W-:-:S02]  /*17f0*/  IMAD.U32 R7, RZ, RZ, UR5 ;  /* 0x00000005ff077e24 */ /* 0x000fc4000f8e00ff */
[----:B------:R-:W-:Y:S02]  /*1800*/  IMAD.U32 R11, RZ, RZ, UR7 ;  /* 0x00000007ff0b7e24 */ /* 0x000fe4000f8e00ff */
[----:B------:R-:W-:Y:S02]  /*1810*/  IMAD.MOV.U32 R8, RZ, RZ, 0x1e1 ;  /* 0x000001e1ff087424 */ /* 0x000fe400078e00ff */
[----:B------:R-:W-:Y:S02]  /*1820*/  IMAD.MOV.U32 R12, RZ, RZ, 0x1 ;  /* 0x00000001ff0c7424 */ /* 0x000fe400078e00ff */
[----:B0-----:R-:W-:-:S07]  /*1830*/  IMAD.MOV.U32 R13, RZ, RZ, RZ ;  /* 0x000000ffff0d7224 */ /* 0x001fce00078e00ff */
[----:B------:R-:W-:-:S07]  /*1840*/  LEPC R20, `(.L_x_18) ;  /* 0x000000001014794e */ /* 0x000fce0000000000 */
[----:B-1---5:R-:W-:Y:S05]  /*1850*/  CALL.ABS.NOINC R14 ;  /* 0x000000000e007343 */ /* 0x022fea0003c00000 */
.L_x_18:
[----:B------:R-:W-:-:S13]  /*1860*/  ISETP.NE.AND P0, PT, R72, 0x3, PT ;  /* 0x000000034800780c */ /* 0x000fda0003f05270 */
[----:B------:R-:W-:Y:S05]  /*1870*/  @!P0 BRA `(.L_x_19) ;  /* 0x0000000000048947 */ /* 0x000fea0003800000 */
[----:B------:R-:W-:Y:S01]  /*1880*/  BPT.TRAP 0x1 ;  /* 0x000000040000795c */ /* 0x000fe20000300000 */
.L_x_19:
[----:B------:R-:W-:Y:S02]  /*1890*/  IMAD.U32 R3, RZ, RZ, UR39 ;  /* 0x00000027ff037e24 */ /* 0x000fe4000f8e00ff */
[----:B------:R-:W-:-:S03]  /*18a0*/  IMAD.U32 R0, RZ, RZ, UR38 ;  /* 0x00000026ff007e24 */ /* 0x000fc6000f8e00ff */
[----:B------:R-:W-:Y:S02]  /*18b0*/  LEA R3, R3, UR48, 0x3 ;  /* 0x0000003003037c11 */ /* 0x000fe4000f8e18ff */
[----:B------:R-:W-:-:S04]  /*18c0*/  SHF.L.U32 R0, R0, 0x1f, RZ ;  /* 0x0000001f00007819 */ /* 0x000fc800000006ff */
[----:B------:R0:W1:Y:S01]  /*18d0*/  SYNCS.PHASECHK.TRANS64.TRYWAIT P1, [R3+URZ], R0 ;  /* 0x00000000030075a7 */ /* 0x000062000802017f */
[----:B------:R-:W-:Y:S05]  /*18e0*/  @!P0 BRA `(.L_x_20) ;  /* 0x0000000000048947 */ /* 0x000fea0003800000 */
[----:B------:R-:W-:Y:S01]  /*18f0*/  BPT.TRAP 0x1 ;  /* 0x000000040000795c */ /* 0x000fe20000300000 */
.L_x_20:
[----:B------:R-:W-:-:S05]  /*1900*/  IMAD.U32 R4, RZ, RZ, UR47 ;  /* 0x0000002fff047e24 */ /* 0x000fca000f8e00ff */
[----:B------:R-:W-:Y:S01]  /*1910*/  ISETP.GE.AND P2, PT, R4, 0x1, PT ;  /* 0x000000010400780c */ /* 0x000fe20003f46270 */
[----:B-1----:R-:W-:-:S12]  /*1920*/  @P1 BRA `(.L_x_21) ;  /* 0x0000000000081947 */ /* 0x002fd80003800000 */
[----:B------:R-:W1:Y:S02]  /*1930*/  SYNCS.PHASECHK.TRANS64.TRYWAIT P1, [R3+URZ], R0 ;  /* 0x00000000030075a7 */ /* 0x000e64000802017f */
[----:B-1----:R-:W-:Y:S05]  /*1940*/  @!P1 BRA `(.L_x_22) ;  /* 0x0000005000a89947 */ /* 0x002fea0003800000 */
.L_x_21:
[----:B------:R-:W-:Y:S05]  /*1950*/  WARPSYNC.ALL ;  /* 0x0000000000007948 */ /* 0x000fea0003800000 */
[----:B------:R-:W-:Y:S01]  /*1960*/  UIADD3 UR4, UR48, 0x34180, URZ ;  /* 0x0003418030047890 */ /* 0x000fe2000fffe03f */
[----:B------:R-:W-:Y:S01]  /*1970*/  WARPGROUP.ARRIVE ;  /* 0x00000000000079c5 */ /* 0x000fe20000000000 */
[----:B------:R-:W-:Y:S01]  /*1980*/  UMOV UR5, 0xc0000010 ;  /* 0xc000001000057882 */ /* 0x000fe20000000000 */
[----:B------:R-:W-:Y:S01]  /*1990*/  UMOV UR7, 0xc0000010 ;  /* 0xc000001000077882 */ /* 0x000fe20000000000 */
[----:B------:R-:W-:-:S04]  /*19a0*/  USHF.R.U32.HI UR4, URZ, 0x4, UR4 ;  /* 0x000000043f047899 */ /* 0x000fc80008011604 */
[----:B------:R-:W-:-:S04]  /*19b0*/  ULOP3.LUT UR4, UR4, 0x3fff, URZ, 0xc0, !UPT ;  /* 0x00003fff04047892 */ /* 0x000fc8000f8ec03f */
[----:B------:R-:W-:Y:S02]  /*19c0*/  ULOP3.LUT UR8, UR4, 0x10000, URZ, 0xfc, !UPT ;  /* 0x0001000004087892 */ /* 0x000fe4000f8efc3f */
[----:B------:R-:W-:Y:S02]  /*19d0*/  ULEA UR4, UR39, UR49, 0xa ;  /* 0x0000003127047291 */ /* 0x000fe4000f8e503f */
[----:B------:R-:W-:Y:S02]  /*19e0*/  ULEA UR6, UR39, UR8, 0x5 ;  /* 0x0000000827067291 */ /* 0x000fe4000f8e283f */
[----:B------:R-:W-:Y:S02]  /*19f0*/  UIADD3 UR9, UR4, 0x100, URZ ;  /* 0x0000010004097890 */ /* 0x000fe4000fffe03f */
[----:B------:R-:W-:Y:S02]  /*1a00*/  UIADD3 UR10, UR4, 0x200, URZ ;  /* 0x00000200040a7890 */ /* 0x000fe4000fffe03f */
[----:B------:R-:W-:-:S03]  /*1a10*/  UIADD3 UR11, UR4, 0x300, URZ ;  /* 0x00000300040b7890 */ /* 0x000fc6000fffe03f */
[----:B------:R-:W-:Y:S01]  /*1a20*/  HGMMA.64x16x16.F32 R48, gdesc[UR4], RZ, !UPT, gsb0 ;  /* 0x00200000043079f0 */ /* 0x000fe2000c0008ff */
[----:B------:R-:W-:Y:S01]  /*1a30*/  UMOV UR4, UR9 ;  /* 0x0000000900047c82 */ /* 0x000fe20008000000 */
[----:B------:R-:W-:Y:S01]  /*1a40*/  UMOV UR5, 0xc0000010 ;  /* 0xc000001000057882 */ /* 0x000fe20000000000 */
[----:B------:R-:W-:Y:S02]  /*1a50*/  WARPGROUP.DEPBAR.LE gsb0, 0x0 ;  /* 0x00008000000079c5 */ /* 0x000fe40000010000 */
[----:B------:R-:W-:-:S06]  /*1a60*/  WARPGROUP.ARRIVE ;  /* 0x00000000000079c5 */ /* 0x000fcc0000000000 */
        /* <DEDUP_REMOVED lines=10> */
[----:B------:R-:W-:Y:S03]  /*1b10*/  HGMMA.64x16x16.F32 R24, gdesc[UR4], RZ, !UPT, gsb0 ;  /* 0x00200000041879f0 */ /* 0x000fe6000c0008ff */
[----:B------:R-:W-:Y:S02]  /*1b20*/  WARPGROUP.DEPBAR.LE gsb0, 0x0 ;  /* 0x00008000000079c5 */ /* 0x000fe40000010000 */
[----:B------:R-:W-:Y:S05]  /*1b30*/  @!P2 BRA `(.L_x_23) ;  /* 0x000000040000a947 */ /* 0x000fea0003800000 */
[----:B------:R-:W-:Y:S01]  /*1b40*/  UIADD3 UR4, UR39, 0x1, URZ ;  /* 0x0000000127047890 */ /* 0x000fe2000fffe03f */
[----:B01----:R-:W-:Y:S02]  /*1b50*/  IMAD.U32 R0, RZ, RZ, UR47 ;  /* 0x0000002fff007e24 */ /* 0x003fe4000f8e00ff */
[----:B------:R-:W-:Y:S01]  /*1b60*/  IMAD.U32 R3, RZ, RZ, UR39 ;  /* 0x00000027ff037e24 */ /* 0x000fe2000f8e00ff */
[----:B------:R-:W-:-:S04]  /*1b70*/  UISETP.NE.AND UP0, UPT, UR4, 0xd, UPT ;  /* 0x0000000d0400788c */ /* 0x000fc8000bf05270 */
[----:B------:R-:W-:Y:S02]  /*1b80*/  USEL UR5, URZ, 0x1, UP0 ;  /* 0x000000013f057887 */ /* 0x000fe40008000000 */
[----:B------:R-:W-:Y:S02]  /*1b90*/  USEL UR9, UR4, URZ, UP0 ;  /* 0x0000003f04097287 */ /* 0x000fe40008000000 */
[----:B------:R-:W-:-:S06]  /*1ba0*/  ULOP3.LUT UR5, UR38, UR5, URZ, 0x3c, !UPT ;  /* 0x0000000526057292 */ /* 0x000fcc000f8e3c3f */
[----:B------:R-:W-:-:S07]  /*1bb0*/  IMAD.U32 R6, RZ, RZ, UR5 ;  /* 0x00000005ff067e24 */ /* 0x000fce000f8e00ff */
.L_x_30:
[----:B------:R-:W-:Y:S05]  /*1bc0*/  @!P0 BRA `(.L_x_24) ;  /* 0x0000000000048947 */ /* 0x000fea0003800000 */
[----:B------:R-:W-:Y:S01]  /*1bd0*/  BPT.TRAP 0x1 ;  /* 0x000000040000795c */ /* 0x000fe20000300000 */
.L_x_24:
[----:B------:R-:W-:Y:S01]  /*1be0*/  ULEA UR4, UR9, UR48, 0x3 ;  /* 0x0000003009047291 */ /* 0x000fe2000f8e183f */
[----:B------:R-:W-:-:S08]  /*1bf0*/  SHF.L.U32 R4, R6, 0x1f, RZ ;  /* 0x0000001f06047819 */ /* 0x000fd000000006ff */
[----:B------:R0:W1:Y:S01]  /*1c00*/  SYNCS.PHASECHK.TRANS64.TRYWAIT P1, [UR4], R4 ;  /* 0x00000004ff0075a7 */ /* 0x0000620008020144 */
[----:B------:R-:W-:Y:S05]  /*1c10*/  @!P0 BRA `(.L_x_25) ;  /* 0x0000000000048947 */ /* 0x000fea0003800000 */
[----:B------:R-:W-:Y:S01]  /*1c20*/  BPT.TRAP 0x1 ;  /* 0x000000040000795c */ /* 0x000fe20000300000 */
.L_x_25:
[----:B-1----:R-:W-:Y:S05]  /*1c30*/  @P1 BRA `(.L_x_26) ;  /* 0x0000000000081947 */ /* 0x002fea0003800000 */
[----:B------:R-:W1:Y:S02]  /*1c40*/  SYNCS.PHASECHK.TRANS64.TRYWAIT P1, [UR4], R4 ;  /* 0x00000004ff0075a7 */ /* 0x000e640008020144 */
[----:B-1----:R-:W-:Y:S05]  /*1c50*/  @!P1 BRA `(.L_x_27) ;  /* 0x0000004c00f89947 */ /* 0x002fea0003800000 */
.L_x_26:
[----:B------:R-:W-:Y:S01]  /*1c60*/  ULEA UR6, UR9, UR8, 0x5 ;  /* 0x0000000809067291 */ /* 0x000fe2000f8e283f */
[----:B------:R-:W-:Y:S01]  /*1c70*/  WARPGROUP.ARRIVE ;  /* 0x00000000000079c5 */ /* 0x000fe20000000000 */
[----:B------:R-:W-:Y:S01]  /*1c80*/  ULEA UR4, UR9, UR49, 0xa ;  /* 0x0000003109047291 */ /* 0x000fe2000f8e503f */
[----:B------:R-:W-:Y:S01]  /*1c90*/  UMOV UR7, 0xc0000010 ;  /* 0xc000001000077882 */ /* 0x000fe20000000000 */
[----:B------:R-:W-:Y:S02]  /*1ca0*/  UMOV UR5, 0xc0000010 ;  /* 0xc000001000057882 */ /* 0x000fe40000000000 */
[----:B------:R-:W-:Y:S02]  /*1cb0*/  UIADD3 UR10, UR4, 0x100, URZ ;  /* 0x00000100040a7890 */ /* 0x000fe4000fffe03f */
[----:B------:R-:W-:Y:S02]  /*1cc0*/  UIADD3 UR11, UR4, 0x200, URZ ;  /* 0x00000200040b7890 */ /* 0x000fe4000fffe03f */
[----:B------:R-:W-:-:S02]  /*1cd0*/  UIADD3 UR12, UR4, 0x300, URZ ;  /* 0x00000300040c7890 */ /* 0x000fc4000fffe03f */
[----:B------:R-:W-:Y:S01]  /*1ce0*/  HGMMA.64x16x16.F32 R48, gdesc[UR4], R48, gsb0 ;  /* 0x00200000043079f0 */ /* 0x000fe20008000830 */
[----:B------:R-:W-:Y:S01]  /*1cf0*/  UMOV UR5, 0xc0000010 ;  /* 0xc000001000057882 */ /* 0x000fe20000000000 */
[----:B------:R-:W-:Y:S01]  /*1d00*/  UMOV UR4, UR10 ;  /* 0x0000000a00047c82 */ /* 0x000fe20008000000 */
[----:B------:R-:W-:Y:S02]  /*1d10*/  WARPGROUP.DEPBAR.LE gsb0, 0x0 ;  /* 0x00008000000079c5 */ /* 0x000fe40000010000 */
[----:B------:R-:W-:-:S06]  /*1d20*/  WARPGROUP.ARRIVE ;  /* 0x00000000000079c5 */ /* 0x000fcc0000000000 */
[----:B------:R-:W-:Y:S01]  /*1d30*/  HGMMA.64x16x16.F32 R40, gdesc[UR4], R40, gsb0 ;  /* 0x00200000042879f0 */ /* 0x000fe20008000828 */
[----:B------:R-:W-:Y:S01]  /*1d40*/  UMOV UR4, UR11 ;  /* 0x0000000b00047c82 */ /* 0x000fe20008000000 */
[----:B------:R-:W-:Y:S01]  /*1d50*/  UMOV UR5, 0xc0000010 ;  /* 0xc000001000057882 */ /* 0x000fe20000000000 */
[----:B------:R-:W-:Y:S02]  /*1d60*/  WARPGROUP.DEPBAR.LE gsb0, 0x0 ;  /* 0x00008000000079c5 */ /* 0x000fe40000010000 */
[----:B------:R-:W-:-:S06]  /*1d70*/  WARPGROUP.ARRIVE ;  /* 0x00000000000079c5 */ /* 0x000fcc0000000000 */
[----:B------:R-:W-:Y:S01]  /*1d80*/  HGMMA.64x16x16.F32 R32, gdesc[UR4], R32, gsb0 ;  /* 0x00200000042079f0 */ /* 0x000fe20008000820 */
[----:B------:R-:W-:Y:S01]  /*1d90*/  UMOV UR4, UR12 ;  /* 0x0000000c00047c82 */ /* 0x000fe20008000000 */
[----:B------:R-:W-:Y:S01]  /*1da0*/  UMOV UR5, 0xc0000010 ;  /* 0xc000001000057882 */ /* 0x000fe20000000000 */
[----:B------:R-:W-:Y:S02]  /*1db0*/  WARPGROUP.DEPBAR.LE gsb0, 0x0 ;  /* 0x00008000000079c5 */ /* 0x000fe40000010000 */
[----:B------:R-:W-:-:S06]  /*1dc0*/  WARPGROUP.ARRIVE ;  /* 0x00000000000079c5 */ /* 0x000fcc0000000000 */
[----:B------:R-:W-:Y:S03]  /*1dd0*/  HGMMA.64x16x16.F32 R24, gdesc[UR4], R24, gsb0 ;  /* 0x00200000041879f0 */ /* 0x000fe60008000818 */
[----:B------:R-:W-:Y:S02]  /*1de0*/  WARPGROUP.DEPBAR.LE gsb0, 0x0 ;  /* 0x00008000000079c5 */ /* 0x000fe40000010000 */
[----:B------:R-:W-:Y:S05]  /*1df0*/  @!P0 BRA `(.L_x_28) ;  /* 0x0000000000048947 */ /* 0x000fea0003800000 */
[----:B------:R-:W-:Y:S01]  /*1e00*/  BPT.TRAP 0x1 ;  /* 0x000000040000795c */ /* 0x000fe20000300000 */
.L_x_28:
[----:B------:R-:W-:-:S13]  /*1e10*/  ISETP.NE.AND P1, PT, R22, RZ, PT ;  /* 0x000000ff1600720c */ /* 0x000fda0003f25270 */
[----:B01----:R-:W-:-:S05]  /*1e20*/  @P1 LEA R4, R3, UR48, 0x3 ;  /* 0x0000003003041c11 */ /* 0x003fca000f8e18ff */
[----:B------:R-:W-:-:S05]  /*1e30*/  @P1 VIADD R4, R4, 0x68 ;  /* 0x0000006804041836 */ /* 0x000fca0000000000 */
[----:B------:R-:W-:-:S04]  /*1e40*/  @P1 PRMT R4, R19, 0x654, R4 ;  /* 0x0000065413041816 */ /* 0x000fc80000000004 */
[----:B------:R0:W-:Y:S01]  /*1e50*/  @P1 SYNCS.ARRIVE.TRANS64.RED.A1T0 RZ, [R4+URZ], RZ ;  /* 0x000000ff04ff19a7 */ /* 0x0001e2000810043f */
[----:B------:R-:W-:-:S13]  /*1e60*/  ISETP.GT.U32.AND P1, PT, R18, 0x1, PT ;  /* 0x000000011200780c */ /* 0x000fda0003f24070 */
[----:B0-----:R-:W-:Y:S05]  /*1e70*/  @P1 BRA `(.L_x_29) ;  /* 0x0000000000041947 */ /* 0x001fea0003800000 */
[----:B------:R-:W-:Y:S01]  /*1e80*/  BPT.TRAP 0x1 ;  /* 0x000000040000795c */ /* 0x000fe20000300000 */
.L_x_29:
[----:B------:R-:W-:Y:S01]  /*1e90*/  UIADD3 UR9, UR9, 0x1, URZ ;  /* 0x0000000109097890 */ /* 0x000fe2000fffe03f */
[C---:B------:R-:W-:Y:S01]  /*1ea0*/  ISETP.GT.AND P2, PT, R0.reuse, 0x1, PT ;  /* 0x000000010000780c */ /* 0x040fe20003f44270 */
[----:B------:R-:W-:Y:S02]  /*1eb0*/  VIADD R3, R3, 0x1 ;  /* 0x0000000103037836 */ /* 0x000fe40000000000 */
[----:B------:R-:W-:Y:S01]  /*1ec0*/  UISETP.NE.AND UP0, UPT, UR9, 0xd, UPT ;  /* 0x0000000d0900788c */ /* 0x000fe2000bf05270 */
[----:B------:R-:W-:Y:S02]  /*1ed0*/  VIADD R0, R0, 0xffffffff ;  /* 0xffffffff00007836 */ /* 0x000fe40000000000 */
[C---:B------:R-:W-:Y:S01]  /*1ee0*/  ISETP.NE.AND P1, PT, R3.reuse, 0xd, PT ;  /* 0x0000000d0300780c */ /* 0x040fe20003f25270 */
[----:B------:R-:W-:Y:S02]  /*1ef0*/  USEL UR4, URZ, 0x1, UP0 ;  /* 0x000000013f047887 */ /* 0x000fe40008000000 */
[----:B------:R-:W-:Y:S01]  /*1f00*/  USEL UR9, UR9, URZ, UP0 ;  /* 0x0000003f09097287 */ /* 0x000fe20008000000 */
[----:B------:R-:W-:-:S03]  /*1f10*/  SEL R3, R3, RZ, P1 ;  /* 0x000000ff03037207 */ /* 0x000fc60000800000 */
[----:B------:R-:W-:Y:S01]  /*1f20*/  LOP3.LUT R6, R6, UR4, RZ, 0x3c, !PT ;  /* 0x0000000406067c12 */ /* 0x000fe2000f8e3cff */
[----:B------:R-:W-:Y:S07]  /*1f30*/  @P2 BRA `(.L_x_30) ;  /* 0xfffffffc00202947 */ /* 0x000fee000383ffff */
.L_x_23:
[----:B01----:R-:W0:Y:S02]  /*1f40*/  LDC R0, c[0x0][0x28c] ;  /* 0x0000a300ff007b82 */ /* 0x003e240000000800 */
[----:B0-----:R-:W-:-:S13]  /*1f50*/  ISETP.GE.AND P1, PT, R0, 0x1, PT ;  /* 0x000000010000780c */ /* 0x001fda0003f26270 */
[----:B------:R-:W-:Y:S05]  /*1f60*/  @!P1 BRA `(.L_x_31) ;  /* 0x0000000000449947 */ /* 0x000fea0003800000 */
[----:B------:R-:W-:Y:S05]  /*1f70*/  @!P0 BRA `(.L_x_32) ;  /* 0x0000000000048947 */ /* 0x000fea0003800000 */
[----:B------:R-:W-:Y:S01]  /*1f80*/  BPT.TRAP 0x1 ;  /* 0x000000040000795c */ /* 0x000fe20000300000 */
.L_x_32:
[----:B------:R-:W-:-:S13]  /*1f90*/  ISETP.NE.AND P0, PT, R22, RZ, PT ;  /* 0x000000ff1600720c */ /* 0x000fda0003f05270 */
[----:B------:R-:W-:-:S05]  /*1fa0*/  VOTEU.ANY UP0, P0 ;  /* 0x00000000003f7886 */ /* 0x000fca0000000100 */
[----:B------:R-:W-:-:S06]  /*1fb0*/  @UP0 UIADD3 UR4, UR47, UR39, URZ ;  /* 0x000000272f040290 */ /* 0x000fcc000fffe03f */
[----:B------:R-:W-:Y:S02]  /*1fc0*/  IMAD.U32 R4, RZ, RZ, UR4 ;  /* 0x00000004ff047e24 */ /* 0x000fe4000f8e00ff */
[----:B------:R-:W-:Y:S02]  /*1fd0*/  IMAD.U32 R3, RZ, RZ, UR4 ;  /* 0x00000004ff037e24 */ /* 0x000fe4000f8e00ff */
[----:B------:R-:W-:-:S05]  /*1fe0*/  @P0 IMAD.WIDE.U32 R4, R4, 0x4ec4ec4f, RZ ;  /* 0x4ec4ec4f04040825 */ /* 0x000fca00078e00ff */
[----:B------:R-:W-:-:S05]  /*1ff0*/  @P0 SHF.R.U32.HI R0, RZ, 0x2, R5 ;  /* 0x00000002ff000819 */ /* 0x000fca0000011605 */
[----:B------:R-:W-:-:S05]  /*2000*/  @P0 IMAD R0, R0, -0xd, R3 ;  /* 0xfffffff300000824 */ /* 0x000fca00078e0203 */
[----:B------:R-:W-:-:S05]  /*2010*/  @P0 LEA R0, R0, UR48, 0x3 ;  /* 0x0000003000000c11 */ /* 0x000fca000f8e18ff */
[----:B------:R-:W-:-:S05]  /*2020*/  @P0 VIADD R0, R0, 0x68 ;  /* 0x0000006800000836 */ /* 0x000fca0000000000 */
[----:B------:R-:W-:-:S04]  /*2030*/  @P0 PRMT R0, R19, 0x654, R0 ;  /* 0x0000065413000816 */ /* 0x000fc80000000000 */
[----:B------:R0:W-:Y:S01]  /*2040*/  @P0 SYNCS.ARRIVE.TRANS64.RED.A1T0 RZ, [R0+URZ], RZ ;  /* 0x000000ff00ff09a7 */ /* 0x0001e2000810043f */
[----:B------:R-:W-:-:S13]  /*2050*/  ISETP.GT.U32.AND P0, PT, R18, 0x1, PT ;  /* 0x000000011200780c */ /* 0x000fda0003f04070 */
[----:B0-----:R-:W-:Y:S05]  /*2060*/  @P0 BRA `(.L_x_31) ;  /* 0x0000000000040947 */ /* 0x001fea0003800000 */
[----:B------:R-:W-:Y:S01]  /*2070*/  BPT.TRAP 0x1 ;  /* 0x000000040000795c */ /* 0x000fe20000300000 */
.L_x_31:
[----:B------:R-:W-:Y:S01]  /*2080*/  IMAD.SHL.U32 R3, R74, 0x10, RZ ;  /* 0x000000104a037824 */ /* 0x000fe200078e00ff */
[----:B------:R-:W-:Y:S01]  /*2090*/  UIADD3 UR39, UR43, UR39, URZ ;  /* 0x000000272b277290 */ /* 0x000fe2000fffe03f */
[----:B------:R-:W-:Y:S01]  /*20a0*/  SHF.R.S32.HI R11, RZ, 0x1f, R73 ;  /* 0x0000001fff0b7819 */ /* 0x000fe20000011449 */
[----:B------:R-:W-:Y:S01]  /*20b0*/  ULDC UR7, c[0x0][0x288] ;  /* 0x0000a20000077ab9 */ /* 0x000fe20000000800 */
[----:B------:R-:W-:Y:S01]  /*20c0*/  IMAD.SHL.U32 R6, R75, 0x200, RZ ;  /* 0x000002004b067824 */ /* 0x000fe200078e00ff */
[C---:B------:R-:W-:Y:S01]  /*20d0*/  LOP3.LUT R12, R3.reuse, 0x6, R65, 0xf8, !PT ;  /* 0x00000006030c7812 */ /* 0x040fe200078ef841 */
[----:B------:R-:W-:Y:S01]  /*20e0*/  UISETP.GT.U32.AND UP0, UPT, UR39, 0xc, UPT ;  /* 0x0000000c2700788c */ /* 0x000fe2000bf04070 */
[----:B------:R-:W-:Y:S01]  /*20f0*/  ISETP.GE.AND P0, PT, R3, UR7, PT ;  /* 0x0000000703007c0c */ /* 0x000fe2000bf06270 */
[----:B------:R-:W-:Y:S01]  /*2100*/  ULDC.64 UR4, c[0x0][0x5d0] ;  /* 0x0001740000047ab9 */ /* 0x000fe20000000a00 */
[----:B------:R-:W-:Y:S01]  /*2110*/  SHF.R.S32.HI R13, RZ, 0x1f, R12 ;  /* 0x0000001fff0d7819 */ /* 0x000fe2000001140c */
[----:B------:R-:W-:Y:S01]  /*2120*/  ULDC UR10, c[0x0][0x284] ;  /* 0x0000a100000a7ab9 */ /* 0x000fe20000000800 */
[----:B------:R-:W-:Y:S01]  /*2130*/  IMAD R0, R11, UR4, RZ ;  /* 0x000000040b007c24 */ /* 0x000fe2000f8e02ff */
[----:B------:R-:W-:Y:S01]  /*2140*/  UISETP.LT.U32.AND UP0, UPT, UR43, 0xd, UP0 ;  /* 0x0000000d2b00788c */ /* 0x000fe20008701070 */
[----:B------:R-:W-:Y:S01]  /*2150*/  ISETP.GE.OR P0, PT, R6, UR10, P0 ;  /* 0x0000000a06007c0c */ /* 0x000fe20008706670 */
[----:B------:R-:W-:Y:S01]  /*2160*/  UISETP.GE.U32.AND UP1, UPT, UR43, 0xd, UPT ;  /* 0x0000000d2b00788c */ /* 0x000fe2000bf26070 */
[C---:B------:R-:W-:Y:S01]  /*2170*/  IMAD R7, R73.reuse, UR5, R0 ;  /* 0x0000000549077c24 */ /* 0x040fe2000f8e0200 */
[----:B------:R-:W-:Y:S01]  /*2180*/  USEL UR6, URZ, 0x1, !UP0 ;  /* 0x000000013f067887 */ /* 0x000fe2000c000000 */
[----:B------:R-:W-:Y:S01]  /*2190*/  IMAD.WIDE.U32 R4, R73, UR4, R12 ;  /* 0x0000000449047c25 */ /* 0x000fe2000f8e000c */
[----:B------:R-:W-:Y:S01]  /*21a0*/  UIMAD.WIDE.U32 UR4, UR39, 0x4ec4ec4f, URZ ;  /* 0x4ec4ec4f270478a5 */ /* 0x000fe2000f8e003f */
[----:B------:R-:W-:-:S02]  /*21b0*/  ULDC.64 UR8, c[0x0][0x5c8] ;  /* 0x0001720000087ab9 */ /* 0x000fc40000000a00 */
[----:B------:R-:W-:Y:S01]  /*21c0*/  IMAD.WIDE R20, R75, 0x200, R56 ;  /* 0x000002004b147825 */ /* 0x000fe200078e0238 */
[----:B------:R-:W-:Y:S02]  /*21d0*/  USHF.R.U32.HI UR4, URZ, 0x2, UR5 ;  /* 0x000000023f047899 */ /* 0x000fe40008011605 */
[----:B------:R-:W-:Y:S01]  /*21e0*/  ULOP3.LUT UR38, UR38, UR6, URZ, 0x3c, !UPT ;  /* 0x0000000626267292 */ /* 0x000fe2000f8e3c3f */
[----:B------:R-:W-:Y:S01]  /*21f0*/  IMAD R9, R21, UR8, RZ ;  /* 0x0000000815097c24 */ /* 0x000fe2000f8e02ff */
[----:B------:R-:W-:Y:S01]  /*2200*/  UIMAD UR39, UR4, -0xd, UR39 ;  /* 0xfffffff3042778a4 */ /* 0x000fe2000f8e0227 */
[----:B------:R-:W-:Y:S01]  /*2210*/  IMAD.IADD R5, R5, 0x1, R7 ;  /* 0x0000000105057824 */ /* 0x000fe200078e0207 */
[----:B------:R-:W-:Y:S01]  /*2220*/  @UP1 ULOP3.LUT UR38, UR38, 0x1, UR4, 0x78, !UPT ;  /* 0x0000000126261892 */ /* 0x000fe2000f8e7804 */
[C---:B------:R-:W-:Y:S02]  /*2230*/  IMAD R9, R20.reuse, UR9, R9 ;  /* 0x0000000914097c24 */ /* 0x040fe4000f8e0209 */
[----:B------:R-:W-:-:S04]  /*2240*/  IMAD.WIDE.U32 R74, R20, UR8, R4 ;  /* 0x00000008144a7c25 */ /* 0x000fc8000f8e0004 */
[----:B------:R-:W-:Y:S01]  /*2250*/  IMAD.MOV.U32 R0, RZ, RZ, -0x1 ;  /* 0xffffffffff007424 */ /* 0x000fe200078e00ff */
[----:B------:R-:W-:Y:S06]  /*2260*/  @P0 BRA `(.L_x_33) ;  /* 0x0000002800480947 */ /* 0x000fec0003800000 */
[----:B-----5:R-:W-:Y:S01]  /*2270*/  FSETP.NEU.AND P1, PT, R58, RZ, PT ;  /* 0x000000ff3a00720b */ /* 0x020fe20003f2d000 */
[----:B------:R-:W-:Y:S01]  /*2280*/  IMAD.IADD R4, R71, 0x1, -R6 ;  /* 0x0000000147047824 */ /* 0x000fe200078e0a06 */
[----:B------:R-:W-:Y:S01]  /*2290*/  BSSY B0, `(.L_x_33) ;  /* 0x000028f000007945 */ /* 0x000fe20003800000 */
[----:B------:R-:W-:Y:S02]  /*22a0*/  IMAD.IADD R3, R64, 0x1, -R3 ;  /* 0x0000000140037824 */ /* 0x000fe400078e0a03 */
[----:B------:R-:W-:Y:S01]  /*22b0*/  IMAD.IADD R85, R75, 0x1, R9 ;  /* 0x000000014b557824 */ /* 0x000fe200078e0209 */
[----:B------:R-:W-:-:S04]  /*22c0*/  ISETP.GT.AND P0, PT, R4, RZ, PT ;  /* 0x000000ff0400720c */ /* 0x000fc80003f04270 */
[----:B------:R-:W-:-:S03]  /*22d0*/  ISETP.GT.AND P2, PT, R3, RZ, P0 ;  /* 0x000000ff0300720c */ /* 0x000fc60000744270 */
[----:B------:R-:W-:Y:S10]  /*22e0*/  @!P1 BRA `(.L_x_34) ;  /* 0x0000001c00389947 */ /* 0x000ff40003800000 */
[----:B------:R-:W0:Y:S01]  /*22f0*/  LDC.64 R78, c[0x0][0x5b8] ;  /* 0x00016e00ff4e7b82 */ /* 0x000e220000000a00 */
[----:B------:R-:W-:-:S07]  /*2300*/  ULDC.64 UR4, c[0x0][0x5c0] ;  /* 0x0001700000047ab9 */ /* 0x000fce0000000a00 */
[----:B------:R-:W1:Y:S08]  /*2310*/  LDC.64 R86, c[0x0][0x5b0] ;  /* 0x00016c00ff567b82 */ /* 0x000e700000000a00 */
[----:B------:R-:W2:Y:S01]  /*2320*/  LDC.64 R82, c[0x0][0x5a8] ;  /* 0x00016a00ff527b82 */ /* 0x000ea20000000a00 */
[-C--:B0-----:R-:W-:Y:S02]  /*2330*/  IMAD R6, R11, R78.reuse, RZ ;  /* 0x0000004e0b067224 */ /* 0x081fe400078e02ff */
[----:B------:R-:W-:-:S04]  /*2340*/  IMAD.WIDE.U32 R76, R73, R78, R12 ;  /* 0x0000004e494c7225 */ /* 0x000fc800078e000c */
[----:B------:R-:W-:Y:S02]  /*2350*/  IMAD R79, R73, R79, R6 ;  /* 0x0000004f494f7224 */ /* 0x000fe400078e0206 */
[-C--:B-1----:R-:W-:Y:S02]  /*2360*/  IMAD R5, R21, R86.reuse, RZ ;  /* 0x0000005615057224 */ /* 0x082fe400078e02ff */
[----:B------:R-:W-:Y:S02]  /*2370*/  IMAD.IADD R11, R77, 0x1, R79 ;  /* 0x000000014d0b7824 */ /* 0x000fe400078e024f */
[----:B------:R-:W-:Y:S02]  /*2380*/  IMAD.MOV.U32 R10, RZ, RZ, R76 ;  /* 0x000000ffff0a7224 */ /* 0x000fe400078e004c */
[C---:B------:R-:W-:Y:S02]  /*2390*/  IMAD R81, R20.reuse, R87, R5 ;  /* 0x0000005714517224 */ /* 0x040fe400078e0205 */
[----:B------:R-:W-:-:S04]  /*23a0*/  IMAD.WIDE.U32 R8, R20, R86, R10 ;  /* 0x0000005614087225 */ /* 0x000fc800078e000a */
[----:B------:R-:W-:Y:S01]  /*23b0*/  IMAD.IADD R5, R9, 0x1, R81 ;  /* 0x0000000109057824 */ /* 0x000fe200078e0251 */
[----:B--2---:R-:W-:-:S04]  /*23c0*/  LEA R6, P1, R8, R82, 0x1 ;  /* 0x0000005208067211 */ /* 0x004fc800078208ff */
[----:B------:R-:W-:-:S05]  /*23d0*/  LEA.HI.X R7, R8, R83, R5, 0x1, P1 ;  /* 0x0000005308077211 */ /* 0x000fca00008f0c05 */
[----:B------:R-:W2:Y:S01]  /*23e0*/  @P2 LDG.E.LTC128B.U16 R5, desc[UR50][R6.64] ;  /* 0x0000003206052981 */ /* 0x000ea2000c1e1520 */
[----:B------:R-:W-:Y:S01]  /*23f0*/  LEA R8, P1, R74, UR4, 0x1 ;  /* 0x000000044a087c11 */ /* 0x000fe2000f8208ff */
[----:B------:R-:W-:Y:S01]  /*2400*/  IMAD.WIDE.U32 R14, R20, R86, R12 ;  /* 0x00000056140e7225 */ /* 0x000fe200078e000c */
[----:B------:R-:W-:Y:S01]  /*2410*/  ISETP.GT.AND P3, PT, R3, 0x1, P0 ;  /* 0x000000010300780c */ /* 0x000fe20000764270 */
[----:B------:R-:W-:Y:S02]  /*2420*/  BSSY B1, `(.L_x_35) ;  /* 0x0000010000017945 */ /* 0x000fe40003800000 */
[----:B------:R-:W-:Y:S02]  /*2430*/  IMAD.IADD R15, R81, 0x1, R15 ;  /* 0x00000001510f7824 */ /* 0x000fe400078e020f */
[----:B------:R-:W-:-:S04]  /*2440*/  IMAD.WIDE.U32 R14, R73, R78, R14 ;  /* 0x0000004e490e7225 */ /* 0x000fc800078e000e */
[----:B------:R-:W-:Y:S02]  /*2450*/  IMAD.IADD R15, R79, 0x1, R15 ;  /* 0x000000014f0f7824 */ /* 0x000fe400078e020f */
[----:B--2---:R-:W-:-:S05]  /*2460*/  HADD2.F32 R9, -RZ, R5.H0_H0 ;  /* 0x20000005ff097230 */ /* 0x004fca0000004100 */
[----:B------:R-:W-:-:S04]  /*2470*/  FMUL R9, R9, R58 ;  /* 0x0000003a09097220 */ /* 0x000fc80000400000 */
[----:B------:R-:W-:-:S05]  /*2480*/  FFMA R9, R48, R23, R9 ;  /* 0x0000001730097223 */ /* 0x000fca0000000009 */
[----:B------:R-:W-:Y:S02]  /*2490*/  F2FP.F16.F32.PACK_AB R48, RZ, R9 ;  /* 0x00000009ff30723e */ /* 0x000fe400000000ff */
[----:B------:R-:W-:Y:S02]  /*24a0*/  LEA.HI.X R9, R74, UR5, R85, 0x1, P1 ;  /* 0x000000054a097c11 */ /* 0x000fe400088f0c55 */
[----:B------:R-:W-:-:S03]  /*24b0*/  LEA R74, P1, R14, R82, 0x1 ;  /* 0x000000520e4a7211 */ /* 0x000fc600078208ff */
[----:B------:R0:W-:Y:S01]  /*24c0*/  @P2 STG.E.U16 desc[UR50][R8.64], R48 ;  /* 0x0000003008002986 */ /* 0x0001e2000c101532 */
[----:B------:R-:W-:Y:S01]  /*24d0*/  LEA.HI.X R75, R14, R83, R15, 0x1, P1 ;  /* 0x000000530e4b7211 */ /* 0x000fe200008f0c0f */
[C---:B------:R-:W-:Y:S01]  /*24e0*/  IMAD.SHL.U32 R14, R86.reuse, 0x8, RZ ;  /* 0x00000008560e7824 */ /* 0x040fe200078e00ff */
[----:B------:R-:W-:Y:S01]  /*24f0*/  SHF.L.U64.HI R15, R86, 0x3, R87 ;  /* 0x00000003560f7819 */ /* 0x000fe20000010257 */
[----:B------:R-:W-:Y:S06]  /*2500*/  @!P3 BRA `(.L_x_36) ;  /* 0x000000000004b947 */ /* 0x000fec0003800000 */
[----:B------:R1:W5:Y:S02]  /*2510*/  LDG.E.LTC128B.U16 R5, desc[UR50][R74.64+0x2] ;  /* 0x000002324a057981 */ /* 0x000364000c1e1520 */
.L_x_36:
[----:B------:R-:W-:Y:S05]  /*2520*/  BSYNC B1 ;  /* 0x0000000000017941 */ /* 0x000fea0003800000 */
.L_x_35:
[----:B-----5:R-:W-:Y:S01]  /*2530*/  HADD2.F32 R21, -RZ, R5.H0_H0 ;  /* 0x20000005ff157230 */ /* 0x020fe20000004100 */
[----:B------:R-:W-:Y:S01]  /*2540*/  ISETP.GT.AND P1, PT, R4, 0x8, PT ;  /* 0x000000080400780c */ /* 0x000fe20003f24270 */
[----:B------:R-:W-:Y:S01]  /*2550*/  IMAD.WIDE.U32 R14, R20, R86, R14 ;  /* 0x00000056140e7225 */ /* 0x000fe200078e000e */
[----:B0-----:R-:W-:-:S03]  /*2560*/  PRMT R48, R5, 0x7610, R48 ;  /* 0x0000761005307816 */ /* 0x001fc60000000030 */
[----:B------:R-:W-:Y:S01]  /*2570*/  FMUL R10, R21, R58 ;  /* 0x0000003a150a7220 */ /* 0x000fe20000400000 */
[----:B------:R-:W-:Y:S01]  /*2580*/  IMAD.IADD R81, R81, 0x1, R15 ;  /* 0x0000000151517824 */ /* 0x000fe200078e020f */
[----:B------:R-:W-:Y:S02]  /*2590*/  IADD3 R76, P4, R76, R14, RZ ;  /* 0x0000000e4c4c7210 */ /* 0x000fe40007f9e0ff */
[----:B------:R-:W-:Y:S01]  /*25a0*/  ISETP.GT.AND P2, PT, R3, RZ, P1 ;  /* 0x000000ff0300720c */ /* 0x000fe20000f44270 */
[----:B------:R-:W-:Y:S02]  /*25b0*/  FFMA R49, R49, R23, R10 ;  /* 0x0000001731317223 */ /* 0x000fe4000000000a */
[----:B------:R-:W-:Y:S01]  /*25c0*/  IMAD.X R11, R81, 0x1, R11, P4 ;  /* 0x00000001510b7824 */ /* 0x000fe200020e060b */
[----:B------:R-:W-:Y:S02]  /*25d0*/  LEA R10, P4, R76, R82, 0x1 ;  /* 0x000000524c0a7211 */ /* 0x000fe400078808ff */
[----:B------:R-:W-:-:S02]  /*25e0*/  F2FP.F16.F32.PACK_AB R49, RZ, R49 ;  /* 0x00000031ff31723e */ /* 0x000fc400000000ff */
[----:B------:R-:W-:-:S03]  /*25f0*/  LEA.HI.X R11, R76, R83, R11, 0x1, P4 ;  /* 0x000000534c0b7211 */ /* 0x000fc600020f0c0b */
[----:B------:R0:W-:Y:S04]  /*2600*/  @P3 STG.E.U16 desc[UR50][R8.64+0x2], R49 ;  /* 0x0000023108003986 */ /* 0x0001e8000c101532 */
[----:B------:R-:W2:Y:S01]  /*2610*/  @P2 LDG.E.LTC128B.U16 R48, desc[UR50][R10.64] ;  /* 0x000000320a302981 */ /* 0x000ea2000c1e1520 */
[----:B------:R-:W-:Y:S01]  /*2620*/  IADD3 R14, P3, R12, R14, RZ ;  /* 0x0000000e0c0e7210 */ /* 0x000fe20007f7e0ff */
[----:B------:R-:W-:Y:S01]  /*2630*/  BSSY B1, `(.L_x_37) ;  /* 0x0000011000017945 */ /* 0x000fe20003800000 */
[----:B------:R-:W-:-:S03]  /*2640*/  LEA R12, P4, R60, R8, 0x1 ;  /* 0x000000083c0c7211 */ /* 0x000fc600078808ff */
[----:B------:R-:W-:Y:S01]  /*2650*/  IMAD.X R15, R13, 0x1, R81, P3 ;  /* 0x000000010d0f7824 */ /* 0x000fe200018e0651 */
[----:B------:R-:W-:Y:S02]  /*2660*/  SHF.L.U64.HI R13, R60, 0x1, R63 ;  /* 0x000000013c0d7819 */ /* 0x000fe4000001023f */
[----:B------:R-:W-:Y:S01]  /*2670*/  ISETP.GT.AND P3, PT, R3, 0x1, P1 ;  /* 0x000000010300780c */ /* 0x000fe20000f64270 */
[----:B------:R-:W-:-:S04]  /*2680*/  IMAD.WIDE.U32 R14, R73, R78, R14 ;  /* 0x0000004e490e7225 */ /* 0x000fc800078e000e */
[----:B------:R-:W-:Y:S01]  /*2690*/  IMAD.X R13, R13, 0x1, R9, P4 ;  /* 0x000000010d0d7824 */ /* 0x000fe200020e0609 */
[----:B------:R-:W-:Y:S01]  /*26a0*/  LEA R20, P5, R14, R82, 0x1 ;  /* 0x000000520e147211 */ /* 0x000fe200078a08ff */
[----:B------:R-:W-:-:S05]  /*26b0*/  IMAD.IADD R15, R79, 0x1, R15 ;  /* 0x000000014f0f7824 */ /* 0x000fca00078e020f */
[----:B------:R-:W-:Y:S01]  /*26c0*/  LEA.HI.X R21, R14, R83, R15, 0x1, P5 ;  /* 0x000000530e157211 */ /* 0x000fe200028f0c0f */
[----:B--2---:R-:W-:-:S05]  /*26d0*/  HADD2.F32 R5, -RZ, R48.H0_H0 ;  /* 0x20000030ff057230 */ /* 0x004fca0000004100 */
[----:B------:R-:W-:-:S04]  /*26e0*/  FMUL R5, R5, R58 ;  /* 0x0000003a05057220 */ /* 0x000fc80000400000 */
[----:B------:R-:W-:-:S05]  /*26f0*/  FFMA R5, R50, R23, R5 ;  /* 0x0000001732057223 */ /* 0x000fca0000000005 */
[----:B------:R-:W-:-:S05]  /*2700*/  F2FP.F16.F32.PACK_AB R5, RZ, R5 ;  /* 0x00000005ff05723e */ /* 0x000fca00000000ff */
[----:B------:R0:W-:Y:S01]  /*2710*/  @P2 STG.E.U16 desc[UR50][R12.64], R5 ;  /* 0x000000050c002986 */ /* 0x0001e2000c101532 */
[----:B------:R-:W-:Y:S05]  /*2720*/  @!P3 BRA `(.L_x_38) ;  /* 0x000000000004b947 */ /* 0x000fea0003800000 */
[----:B------:R2:W5:Y:S02]  /*2730*/  LDG.E.LTC128B.U16 R48, desc[UR50][R20.64+0x2] ;  /* 0x0000023214307981 */ /* 0x000564000c1e1520 */
.L_x_38:
[----:B------:R-:W-:Y:S05]  /*2740*/  BSYNC B1 ;  /* 0x0000000000017941 */ /* 0x000fea0003800000 */
.L_x_37:
[----:B0----5:R-:W-:Y:S01]  /*2750*/  HADD2.F32 R5, -RZ, R48.H0_H0 ;  /* 0x20000030ff057230 */ /* 0x021fe20000004100 */
[----:B------:R-:W-:Y:S01]  /*2760*/  ISETP.GT.AND P2, PT, R3, 0x8, P0 ;  /* 0x000000080300780c */ /* 0x000fe20000744270 */
[----:B------:R-:W-:Y:S03]  /*2770*/  BSSY B1, `(.L_x_39) ;  /* 0x0000007000017945 */ /* 0x000fe60003800000 */
[----:B------:R-:W-:-:S04]  /*2780*/  FMUL R14, R5, R58 ;  /* 0x0000003a050e7220 */ /* 0x000fc80000400000 */
[----:B------:R-:W-:-:S05]  /*2790*/  FFMA R14, R51, R23, R14 ;  /* 0x00000017330e7223 */ /* 0x000fca000000000e */
[----:B------:R-:W-:-:S05]  /*27a0*/  F2FP.F16.F32.PACK_AB R14, RZ, R14 ;  /* 0x0000000eff0e723e */ /* 0x000fca00000000ff */
[----:B------:R0:W-:Y:S01]  /*27b0*/  @P3 STG.E.U16 desc[UR50][R12.64+0x2], R14 ;  /* 0x0000020e0c003986 */ /* 0x0001e2000c101532 */
[----:B------:R-:W-:Y:S05]  /*27c0*/  @!P2 BRA `(.L_x_40) ;  /* 0x000000000004a947 */ /* 0x000fea0003800000 */
[----:B------:R3:W5:Y:S02]  /*27d0*/  LDG.E.LTC128B.U16 R48, desc[UR50][R74.64+0x10] ;  /* 0x000010324a307981 */ /* 0x000764000c1e1520 */
.L_x_40:
[----:B------:R-:W-:Y:S05]  /*27e0*/  BSYNC B1 ;  /* 0x0000000000017941 */ /* 0x000fea0003800000 */
.L_x_39:
[----:B-----5:R-:W-:Y:S01]  /*27f0*/  HADD2.F32 R5, -RZ, R48.H0_H0 ;  /* 0x20000030ff057230 */ /* 0x020fe20000004100 */
        /* <DEDUP_REMOVED lines=8> */
.L_x_42:
[----:B------:R-:W-:Y:S05]  /*2880*/  BSYNC B1 ;  /* 0x0000000000017941 */ /* 0x000fea0003800000 */
.L_x_41:
[----:B----45:R-:W-:Y:S01]  /*2890*/  HADD2.F32 R5, -RZ, R48.H0_H0 ;  /* 0x20000030ff057230 */ /* 0x030fe20000004100 */
[----:B------:R-:W-:Y:S01]  /*28a0*/  ISETP.GT.AND P2, PT, R3, 0x8, P1 ;  /* 0x000000080300780c */ /* 0x000fe20000f44270 */
[----:B------:R-:W-:Y:S03]  /*28b0*/  BSSY B1, `(.L_x_43) ;  /* 0x0000007000017945 */ /* 0x000fe60003800000 */
[----:B0-----:R-:W-:-:S04]  /*28c0*/  FMUL R14, R5, R58 ;  /* 0x0000003a050e7220 */ /* 0x001fc80000400000 */
[----:B------:R-:W-:-:S05]  /*28d0*/  FFMA R14, R53, R23, R14 ;  /* 0x00000017350e7223 */ /* 0x000fca000000000e */
[----:B------:R-:W-:-:S05]  /*28e0*/  F2FP.F16.F32.PACK_AB R14, RZ, R14 ;  /* 0x0000000eff0e723e */ /* 0x000fca00000000ff */
[----:B------:R0:W-:Y:S01]  /*28f0*/  @P0 STG.E.U16 desc[UR50][R8.64+0x12], R14 ;  /* 0x0000120e08000986 */ /* 0x0001e2000c101532 */
[----:B------:R-:W-:Y:S05]  /*2900*/  @!P2 BRA `(.L_x_44) ;  /* 0x000000000004a947 */ /* 0x000fea0003800000 */
[----:B------:R4:W5:Y:S02]  /*2910*/  LDG.E.LTC128B.U16 R48, desc[UR50][R20.64+0x10] ;  /* 0x0000103214307981 */ /* 0x000964000c1e1520 */
.L_x_44:
[----:B------:R-:W-:Y:S05]  /*2920*/  BSYNC B1 ;  /* 0x0000000000017941 */ /* 0x000fea0003800000 */
.L_x_43:
        /* <DEDUP_REMOVED lines=9> */
.L_x_46:
[----:B------:R-:W-:Y:S05]  /*29c0*/  BSYNC B1 ;  /* 0x0000000000017941 */ /* 0x000fea0003800000 */
.L_x_45:
[----:B0----5:R-:W-:Y:S01]  /*29d0*/  HADD2.F32 R5, -RZ, R48.H0_H0 ;  /* 0x20000030ff057230 */ /* 0x021fe20000004100 */
[----:B------:R-:W-:Y:S01]  /*29e0*/  ISETP.GT.AND P1, PT, R4, 0x80, PT ;  /* 0x000000800400780c */ /* 0x000fe20003f24270 */
[----:B------:R-:W-:Y:S01]  /*29f0*/  BSSY B1, `(.L_x_47) ;  /* 0x000000a000017945 */ /* 0x000fe20003800000 */
[----:B------:R-:W-:Y:S02]  /*2a00*/  IADD3 R50, P2, R6, UR42, RZ ;  /* 0x0000002a06327c10 */ /* 0x000fe4000ff5e0ff */
[----:B------:R-:W-:Y:S01]  /*2a10*/  FMUL R14, R5, R58 ;  /* 0x0000003a050e7220 */ /* 0x000fe20000400000 */
[----:B------:R-:W-:Y:S02]  /*2a20*/  ISETP.GT.AND P3, PT, R3, RZ, P1 ;  /* 0x000000ff0300720c */ /* 0x000fe40000f64270 */
[----:B------:R-:W-:Y:S01]  /*2a30*/  IADD3.X R51, R7, UR41, RZ, P2, !PT ;  /* 0x0000002907337c10 */ /* 0x000fe200097fe4ff */
[----:B------:R-:W-:-:S05]  /*2a40*/  FFMA R14, R55, R23, R14 ;  /* 0x00000017370e7223 */ /* 0x000fca000000000e */
[----:B------:R-:W-:-:S05]  /*2a50*/  F2FP.F16.F32.PACK_AB R14, RZ, R14 ;  /* 0x0000000eff0e723e */ /* 0x000fca00000000ff */
[----:B------:R0:W-:Y:S01]  /*2a60*/  @P0 STG.E.U16 desc[UR50][R12.64+0x12], R14 ;  /* 0x0000120e0c000986 */ /* 0x0001e2000c101532 */
[----:B------:R-:W-:Y:S05]  /*2a70*/  @!P3 BRA `(.L_x_48) ;  /* 0x000000000004b947 */ /* 0x000fea0003800000 */
[----:B------:R0:W5:Y:S02]  /*2a80*/  LDG.E.LTC128B.U16 R48, desc[UR50][R50.64] ;  /* 0x0000003232307981 */ /* 0x000164000c1e1520 */
.L_x_48:
[----:B------:R-:W-:Y:S05]  /*2a90*/  BSYNC B1 ;  /* 0x0000000000017941 */ /* 0x000fea0003800000 */
.L_x_47:
[----:B-----5:R-:W-:Y:S01]  /*2aa0*/  HADD2.F32 R5, -RZ, R48.H0_H0 ;  /* 0x20000030ff057230 */ /* 0x020fe20000004100 */
[----:B0-----:R-:W-:Y:S01]  /*2ab0*/  IADD3 R14, P0, R8, R59, RZ ;  /* 0x0000003b080e7210 */ /* 0x001fe20007f1e0ff */
[----:B------:R-:W-:Y:S01]  /*2ac0*/  BSSY B1, `(.L_x_49) ;  /* 0x000000b000017945 */ /* 0x000fe20003800000 */
[----:B------:R-:W-:Y:S02]  /*2ad0*/  ISETP.GT.AND P2, PT, R3, 0x1, P1 ;  /* 0x000000010300780c */ /* 0x000fe40000f44270 */
[----:B------:R-:W-:Y:S01]  /*2ae0*/  FMUL R5, R5, R58 ;  /* 0x0000003a05057220 */ /* 0x000fe20000400000 */
[----:B------:R-:W-:-:S03]  /*2af0*/  IMAD.X R15, R9, 0x1, R61, P0 ;  /* 0x00000001090f7824 */ /* 0x000fc600000e063d */
[----:B------:R-:W-:-:S05]  /*2b00*/  FFMA R5, R40, R23, R5 ;  /* 0x0000001728057223 */ /* 0x000fca0000000005 */
[----:B------:R-:W-:-:S05]  /*2b10*/  F2FP.F16.F32.PACK_AB R5, RZ, R5 ;  /* 0x00000005ff05723e */ /* 0x000fca00000000ff */
[----:B------:R0:W-:Y:S01]  /*2b20*/  @P3 STG.E.U16 desc[UR50][R14.64], R5 ;  /* 0x000000050e003986 */ /* 0x0001e2000c101532 */
[----:B------:R-:W-:Y:S05]  /*2b30*/  @!P2 BRA `(.L_x_50) ;  /* 0x00000000000ca947 */ /* 0x000fea0003800000 */
[----:B--2-4-:R-:W-:-:S04]  /*2b40*/  IADD3 R20, P0, R6, UR44, RZ ;  /* 0x0000002c06147c10 */ /* 0x014fc8000ff1e0ff */
[----:B------:R-:W-:-:S05]  /*2b50*/  IADD3.X R21, R7, UR41, RZ, P0, !PT ;  /* 0x0000002907157c10 */ /* 0x000fca00087fe4ff */
[----:B------:R2:W5:Y:S04]  /*2b60*/  LDG.E.LTC128B.U16 R48, desc[UR50][R20.64] ;  /* 0x0000003214307981 */ /* 0x000568000c1e1520 */
.L_x_50:
[----:B------:R-:W-:Y:S05]  /*2b70*/  BSYNC B1 ;  /* 0x0000000000017941 */ /* 0x000fea0003800000 */
.L_x_49:
[----:B0----5:R-:W-:Y:S01]  /*2b80*/  HADD2.F32 R5, -RZ, R48.H0_H0 ;  /* 0x20000030ff057230 */ /* 0x021fe20000004100 */
[----:B------:R-:W-:Y:S01]  /*2b90*/  ISETP.GT.AND P0, PT, R4, 0x88, PT ;  /* 0x000000880400780c */ /* 0x000fe20003f04270 */
[----:B------:R-:W-:Y:S03]  /*2ba0*/  BSSY B1, `(.L_x_51) ;  /* 0x000000c000017945 */ /* 0x000fe60003800000 */
[----:B--2-4-:R-:W-:Y:S01]  /*2bb0*/  FMUL R20, R5, R58 ;  /* 0x0000003a05147220 */ /* 0x014fe20000400000 */
[----:B------:R-:W-:-:S03]  /*2bc0*/  ISETP.GT.AND P3, PT, R3, RZ, P0 ;  /* 0x000000ff0300720c */ /* 0x000fc60000764270 */
[----:B------:R-:W-:Y:S01]  /*2bd0*/  FFMA R41, R41, R23, R20 ;  /* 0x0000001729297223 */ /* 0x000fe20000000014 */
[----:B------:R-:W-:-:S04]  /*2be0*/  IADD3 R20, P4, R8, R68, RZ ;  /* 0x0000004408147210 */ /* 0x000fc80007f9e0ff */
[----:B------:R-:W-:Y:S01]  /*2bf0*/  F2FP.F16.F32.PACK_AB R41, RZ, R41 ;  /* 0x00000029ff29723e */ /* 0x000fe200000000ff */
[----:B------:R-:W-:Y:S01]  /*2c00*/  IMAD.X R21, R9, 0x1, R61, P4 ;  /* 0x0000000109157824 */ /* 0x000fe200020e063d */
[----:B------:R-:W-:-:S04]  /*2c10*/  IADD3 R52, P4, R10, UR42, RZ ;  /* 0x0000002a0a347c10 */ /* 0x000fc8000ff9e0ff */
[----:B------:R0:W-:Y:S01]  /*2c20*/  @P2 STG.E.U16 desc[UR50][R20.64], R41 ;  /* 0x0000002914002986 */ /* 0x0001e2000c101532 */
[----:B------:R-:W-:Y:S01]  /*2c30*/  IADD3.X R53, R11, UR41, RZ, P4, !PT ;  /* 0x000000290b357c10 */ /* 0x000fe2000a7fe4ff */
[----:B------:R-:W-:Y:S07]  /*2c40*/  @!P3 BRA `(.L_x_52) ;  /* 0x000000000004b947 */ /* 0x000fee0003800000 */
[----:B------:R2:W5:Y:S02]  /*2c50*/  LDG.E.LTC128B.U16 R48, desc[UR50][R52.64] ;  /* 0x0000003234307981 */ /* 0x000564000c1e1520 */
.L_x_52:
[----:B------:R-:W-:Y:S05]  /*2c60*/  BSYNC B1 ;  /* 0x0000000000017941 */ /* 0x000fea0003800000 */
.L_x_51:
        /* <DEDUP_REMOVED lines=10> */
[----:B------:R-:W-:-:S04]  /*2d10*/  IADD3 R40, P3, R10, UR44, RZ ;  /* 0x0000002c0a287c10 */ /* 0x000fc8000ff7e0ff */
[----:B------:R-:W-:-:S05]  /*2d20*/  IADD3.X R41, R11, UR41, RZ, P3, !PT ;  /* 0x000000290b297c10 */ /* 0x000fca0009ffe4ff */
[----:B------:R4:W5:Y:S04]  /*2d30*/  LDG.E.LTC128B.U16 R48, desc[UR50][R40.64] ;  /* 0x0000003228307981 */ /* 0x000968000c1e1520 */
.L_x_54:
[----:B------:R-:W-:Y:S05]  /*2d40*/  BSYNC B1 ;  /* 0x0000000000017941 */ /* 0x000fea0003800000 */
.L_x_53:
[----:B0----5:R-:W-:Y:S01]  /*2d50*/  HADD2.F32 R5, -RZ, R48.H0_H0 ;  /* 0x20000030ff057230 */ /* 0x021fe20000004100 */
[----:B------:R-:W-:Y:S01]  /*2d60*/  ISETP.GT.AND P3, PT, R3, 0x8, P1 ;  /* 0x000000080300780c */ /* 0x000fe20000f64270 */
[----:B------:R-:W-:Y:S03]  /*2d70*/  BSSY B1, `(.L_x_55) ;  /* 0x000000b000017945 */ /* 0x000fe60003800000 */
[----:B----4-:R-:W-:-:S04]  /*2d80*/  FMUL R40, R5, R58 ;  /* 0x0000003a05287220 */ /* 0x010fc80000400000 */
[----:B------:R-:W-:Y:S01]  /*2d90*/  FFMA R43, R43, R23, R40 ;  /* 0x000000172b2b7223 */ /* 0x000fe20000000028 */
[----:B------:R-:W-:-:S04]  /*2da0*/  IADD3 R40, P4, R12, R68, RZ ;  /* 0x000000440c287210 */ /* 0x000fc80007f9e0ff */
[----:B------:R-:W-:Y:S01]  /*2db0*/  F2FP.F16.F32.PACK_AB R43, RZ, R43 ;  /* 0x0000002bff2b723e */ /* 0x000fe200000000ff */
[----:B------:R-:W-:-:S05]  /*2dc0*/  IMAD.X R41, R13, 0x1, R61, P4 ;  /* 0x000000010d297824 */ /* 0x000fca00020e063d */
[----:B------:R0:W-:Y:S01]  /*2dd0*/  @P2 STG.E.U16 desc[UR50][R40.64], R43 ;  /* 0x0000002b28002986 */ /* 0x0001e2000c101532 */
[----:B------:R-:W-:Y:S05]  /*2de0*/  @!P3 BRA `(.L_x_56) ;  /* 0x00000000000cb947 */ /* 0x000fea0003800000 */
[----:B0-----:R-:W-:-:S04]  /*2df0*/  IADD3 R40, P2, R6, UR45, RZ ;  /* 0x0000002d06287c10 */ /* 0x001fc8000ff5e0ff */
[----:B------:R-:W-:-:S05]  /*2e00*/  IADD3.X R41, R7, UR41, RZ, P2, !PT ;  /* 0x0000002907297c10 */ /* 0x000fca00097fe4ff */
[----:B------:R4:W5:Y:S04]  /*2e10*/  LDG.E.LTC128B.U16 R48, desc[UR50][R40.64] ;  /* 0x0000003228307981 */ /* 0x000968000c1e1520 */
.L_x_56:
[----:B------:R-:W-:Y:S05]  /*2e20*/  BSYNC B1 ;  /* 0x0000000000017941 */ /* 0x000fea0003800000 */
.L_x_55:
[----:B-----5:R-:W-:Y:S01]  /*2e30*/  HADD2.F32 R5, -RZ, R48.H0_H0 ;  /* 0x20000030ff057230 */ /* 0x020fe20000004100 */
[----:B0---4-:R-:W-:Y:S01]  /*2e40*/  IADD3 R40, P2, R8, R69, RZ ;  /* 0x0000004508287210 */ /* 0x011fe20007f5e0ff */
[----:B------:R-:W-:Y:S01]  /*2e50*/  BSSY B1, `(.L_x_57) ;  /* 0x000000b000017945 */ /* 0x000fe20003800000 */
[----:B------:R-:W-:Y:S02]  /*2e60*/  ISETP.GT.AND P1, PT, R3, 0x9, P1 ;  /* 0x000000090300780c */ /* 0x000fe40000f24270 */
[----:B------:R-:W-:Y:S01]  /*2e70*/  FMUL R5, R5, R58 ;  /* 0x0000003a05057220 */ /* 0x000fe20000400000 */
[----:B------:R-:W-:Y:S01]  /*2e80*/  IMAD.X R41, R9, 0x1, R61, P2 ;  /* 0x0000000109297824 */ /* 0x000fe200010e063d */
[----:B------:R-:W-:Y:S02]  /*2e90*/  IADD3 R6, P2, R6, UR46, RZ ;  /* 0x0000002e06067c10 */ /* 0x000fe4000ff5e0ff */
[----:B------:R-:W-:Y:S02]  /*2ea0*/  FFMA R5, R44, R23, R5 ;  /* 0x000000172c057223 */ /* 0x000fe40000000005 */
[----:B------:R-:W-:-:S03]  /*2eb0*/  IADD3.X R7, R7, UR41, RZ, P2, !PT ;  /* 0x0000002907077c10 */ /* 0x000fc600097fe4ff */
[----:B------:R-:W-:-:S05]  /*2ec0*/  F2FP.F16.F32.PACK_AB R5, RZ, R5 ;  /* 0x00000005ff05723e */ /* 0x000fca00000000ff */
[----:B------:R0:W-:Y:S01]  /*2ed0*/  @P3 STG.E.U16 desc[UR50][R40.64], R5 ;  /* 0x0000000528003986 */ /* 0x0001e2000c101532 */
[----:B------:R-:W-:Y:S05]  /*2ee0*/  @!P1 BRA `(.L_x_58) ;  /* 0x0000000000049947 */ /* 0x000fea0003800000 */
[----:B------:R4:W5:Y:S02]  /*2ef0*/  LDG.E.LTC128B.U16 R48, desc[UR50][R6.64] ;  /* 0x0000003206307981 */ /* 0x000964000c1e1520 */
.L_x_58:
[----:B------:R-:W-:Y:S05]  /*2f00*/  BSYNC B1 ;  /* 0x0000000000017941 */ /* 0x000fea0003800000 */
.L_x_57:
        /* <DEDUP_REMOVED lines=13> */
.L_x_60:
[----:B------:R-:W-:Y:S05]  /*2fe0*/  BSYNC B1 ;  /* 0x0000000000017941 */ /* 0x000fea0003800000 */
.L_x_59:
        /* <DEDUP_REMOVED lines=13> */
.L_x_62:
[----:B------:R-:W-:Y:S05]  /*30c0*/  BSYNC B1 ;  /* 0x0000000000017941 */ /* 0x000fea0003800000 */
.L_x_61:
[----:B0----5:R-:W-:Y:S01]  /*30d0*/  HADD2.F32 R5, -RZ, R48.H0_H0 ;  /* 0x20000030ff057230 */ /* 0x021fe20000004100 */
[----:B------:R-:W-:Y:S01]  /*30e0*/  ISETP.GT.AND P0, PT, R4, 0x100, PT ;  /* 0x000001000400780c */ /* 0x000fe20003f04270 */
[----:B------:R-:W-:Y:S03]  /*30f0*/  BSSY B1, `(.L_x_63) ;  /* 0x000000c000017945 */ /* 0x000fe60003800000 */
[----:B------:R-:W-:Y:S01]  /*3100*/  FMUL R6, R5, R58 ;  /* 0x0000003a05067220 */ /* 0x000fe20000400000 */
        /* <DEDUP_REMOVED lines=10> */
.L_x_64:
[----:B------:R-:W-:Y:S05]  /*31b0*/  BSYNC B1 ;  /* 0x0000000000017941 */ /* 0x000fea0003800000 */
.L_x_63:
        /* <DEDUP_REMOVED lines=10> */
[----:B----4-:R-:W-:-:S04]  /*3260*/  IADD3 R8, P1, R50, UR44, RZ ;  /* 0x0000002c32087c10 */ /* 0x010fc8000ff3e0ff */
[----:B------:R-:W-:-:S05]  /*3270*/  IADD3.X R9, R51, UR41, RZ, P1, !PT ;  /* 0x0000002933097c10 */ /* 0x000fca0008ffe4ff */
[----:B------:R4:W5:Y:S04]  /*3280*/  LDG.E.LTC128B.U16 R48, desc[UR50][R8.64] ;  /* 0x0000003208307981 */ /* 0x000968000c1e1520 */
.L_x_66:
[----:B------:R-:W-:Y:S05]  /*3290*/  BSYNC B1 ;  /* 0x0000000000017941 */ /* 0x000fea0003800000 */
.L_x_65:
[----:B0----5:R-:W-:Y:S01]  /*32a0*/  HADD2.F32 R5, -RZ, R48.H0_H0 ;  /* 0x20000030ff057230 */ /* 0x021fe20000004100 */
[----:B------:R-:W-:Y:S01]  /*32b0*/  ISETP.GT.AND P1, PT, R4, 0x108, PT ;  /* 0x000001080400780c */ /* 0x000fe20003f24270 */
[----:B------:R-:W-:Y:S03]  /*32c0*/  BSSY B1, `(.L_x_67) ;  /* 0x000000d000017945 */ /* 0x000fe60003800000 */
[----:B----4-:R-:W-:Y:S01]  /*32d0*/  FMUL R8, R5, R58 ;  /* 0x0000003a05087220 */ /* 0x010fe20000400000 */
[----:B------:R-:W-:-:S03]  /*32e0*/  ISETP.GT.AND P2, PT, R3, RZ, P1 ;  /* 0x000000ff0300720c */ /* 0x000fc60000f44270 */
[----:B------:R-:W-:Y:S01]  /*32f0*/  FFMA R33, R33, R23, R8 ;  /* 0x0000001721217223 */ /* 0x000fe20000000008 */
[----:B------:R-:W-:-:S04]  /*3300*/  IADD3 R8, P4, R14, R68, RZ ;  /* 0x000000440e087210 */ /* 0x000fc80007f9e0ff */
[----:B------:R-:W-:Y:S01]  /*3310*/  F2FP.F16.F32.PACK_AB R33, RZ, R33 ;  /* 0x00000021ff21723e */ /* 0x000fe200000000ff */
[----:B------:R-:W-:Y:S01]  /*3320*/  IMAD.X R9, R15, 0x1, R61, P4 ;  /* 0x000000010f097824 */ /* 0x000fe200020e063d */
[----:B------:R-:W-:Y:S02]  /*3330*/  IADD3 R32, P4, R52, UR42, RZ ;  /* 0x0000002a34207c10 */ /* 0x000fe4000ff9e0ff */
[----:B------:R-:W-:Y:S02]  /*3340*/  PRMT R5, R33, 0x7610, R5 ;  /* 0x0000761021057816 */ /* 0x000fe40000000005 */
[----:B------:R-:W-:-:S03]  /*3350*/  IADD3.X R33, R53, UR41, RZ, P4, !PT ;  /* 0x0000002935217c10 */ /* 0x000fc6000a7fe4ff */
[----:B------:R0:W-:Y:S01]  /*3360*/  @P3 STG.E.U16 desc[UR50][R8.64], R5 ;  /* 0x0000000508003986 */ /* 0x0001e2000c101532 */
[----:B------:R-:W-:Y:S05]  /*3370*/  @!P2 BRA `(.L_x_68) ;  /* 0x000000000004a947 */ /* 0x000fea0003800000 */
[----:B------:R4:W5:Y:S02]  /*3380*/  LDG.E.LTC128B.U16 R48, desc[UR50][R32.64] ;  /* 0x0000003220307981 */ /* 0x000964000c1e1520 */
.L_x_68:
[----:B------:R-:W-:Y:S05]  /*3390*/  BSYNC B1 ;  /* 0x0000000000017941 */ /* 0x000fea0003800000 */
.L_x_67:
[----:B0----5:R-:W-:Y:S01]  /*33a0*/  HADD2.F32 R5, -RZ, R48.H0_H0 ;  /* 0x20000030ff057230 */ /* 0x021fe20000004100 */
[----:B------:R-:W-:Y:S01]  /*33b0*/  IADD3 R8, P4, R20, R59, RZ ;  /* 0x0000003b14087210 */ /* 0x000fe20007f9e0ff */
        /* <DEDUP_REMOVED lines=11> */
.L_x_70:
[----:B------:R-:W-:Y:S05]  /*3470*/  BSYNC B1 ;  /* 0x0000000000017941 */ /* 0x000fea0003800000 */
.L_x_69:
[----:B0----5:R-:W-:Y:S01]  /*3480*/  HADD2.F32 R5, -RZ, R48.H0_H0 ;  /* 0x20000030ff057230 */ /* 0x021fe20000004100 */
[----:B------:R-:W-:Y:S01]  /*3490*/  ISETP.GT.AND P2, PT, R3, 0x8, P0 ;  /* 0x000000080300780c */ /* 0x000fe20000744270 */
[----:B------:R-:W-:Y:S03]  /*34a0*/  BSSY B1, `(.L_x_71) ;  /* 0x000000b000017945 */ /* 0x000fe60003800000 */
[----:B------:R-:W-:-:S04]  /*34b0*/  FMUL R10, R5, R58 ;  /* 0x0000003a050a7220 */ /* 0x000fc80000400000 */
        /* <DEDUP_REMOVED lines=9> */
.L_x_72:
[----:B------:R-:W-:Y:S05]  /*3550*/  BSYNC B1 ;  /* 0x0000000000017941 */ /* 0x000fea0003800000 */
.L_x_71:
[----:B-----5:R-:W-:Y:S01]  /*3560*/  HADD2.F32 R5, -RZ, R48.H0_H0 ;  /* 0x20000030ff057230 */ /* 0x020fe20000004100 */
[----:B0-----:R-:W-:Y:S01]  /*3570*/  IADD3 R10, P3, R14, R69, RZ ;  /* 0x000000450e0a7210 */ /* 0x001fe20007f7e0ff */
        /* <DEDUP_REMOVED lines=11> */
.L_x_74:
[----:B------:R-:W-:Y:S05]  /*3630*/  BSYNC B1 ;  /* 0x0000000000017941 */ /* 0x000fea0003800000 */
.L_x_73:
        /* <DEDUP_REMOVED lines=13> */
.L_x_76:
[----:B------:R-:W-:Y:S05]  /*3710*/  BSYNC B1 ;  /* 0x0000000000017941 */ /* 0x000fea0003800000 */
.L_x_75:
        /* <DEDUP_REMOVED lines=13> */
.L_x_78:
[----:B------:R-:W-:Y:S05]  /*37f0*/  BSYNC B1 ;  /* 0x0000000000017941 */ /* 0x000fea0003800000 */
.L_x_77:
        /* <DEDUP_REMOVED lines=14> */
.L_x_80:
[----:B------:R-:W-:Y:S05]  /*38e0*/  BSYNC B1 ;  /* 0x0000000000017941 */ /* 0x000fea0003800000 */
.L_x_79:
        /* <DEDUP_REMOVED lines=10> */
[----:B0-----:R-:W-:-:S04]  /*3990*/  IADD3 R10, P1, R40, UR44, RZ ;  /* 0x0000002c280a7c10 */ /* 0x001fc8000ff3e0ff */
[----:B------:R-:W-:-:S05]  /*39a0*/  IADD3.X R11, R41, UR41, RZ, P1, !PT ;  /* 0x00000029290b7c10 */ /* 0x000fca0008ffe4ff */
[----:B------:R0:W5:Y:S04]  /*39b0*/  LDG.E.LTC128B.U16 R48, desc[UR50][R10.64] ;  /* 0x000000320a307981 */ /* 0x000168000c1e1520 */
.L_x_82:
[----:B------:R-:W-:Y:S05]  /*39c0*/  BSYNC B1 ;  /* 0x0000000000017941 */ /* 0x000fea0003800000 */
.L_x_81:
[----:B0----5:R-:W-:Y:S01]  /*39d0*/  HADD2.F32 R5, -RZ, R48.H0_H0 ;  /* 0x20000030ff057230 */ /* 0x021fe20000004100 */
[----:B------:R-:W-:Y:S01]  /*39e0*/  ISETP.GT.AND P1, PT, R4, 0x188, PT ;  /* 0x000001880400780c */ /* 0x000fe20003f24270 */
[----:B------:R-:W-:Y:S01]  /*39f0*/  BSSY B1, `(.L_x_83) ;  /* 0x000000c000017945 */ /* 0x000fe20003800000 */
[----:B------:R-:W-:Y:S02]  /*3a00*/  IADD3 R4, P4, R6, R68, RZ ;  /* 0x0000004406047210 */ /* 0x000fe40007f9e0ff */
[----:B------:R-:W-:Y:S01]  /*3a10*/  FMUL R10, R5, R58 ;  /* 0x0000003a050a7220 */ /* 0x000fe20000400000 */
[----:B------:R-:W-:Y:S02]  /*3a20*/  ISETP.GT.AND P2, PT, R3, RZ, P1 ;  /* 0x000000ff0300720c */ /* 0x000fe40000f44270 */
[----:B------:R-:W-:Y:S02]  /*3a30*/  IMAD.X R5, R7, 0x1, R61, P4 ;  /* 0x0000000107057824 */ /* 0x000fe400020e063d */
[----:B------:R-:W-:-:S05]  /*3a40*/  FFMA R10, R25, R23, R10 ;  /* 0x00000017190a7223 */ /* 0x000fca000000000a */
[----:B------:R-:W-:-:S05]  /*3a50*/  F2FP.F16.F32.PACK_AB R10, RZ, R10 ;  /* 0x0000000aff0a723e */ /* 0x000fca00000000ff */
[----:B------:R0:W-:Y:S01]  /*3a60*/  @P3 STG.E.U16 desc[UR50][R4.64], R10 ;  /* 0x0000000a04003986 */ /* 0x0001e2000c101532 */
[----:B------:R-:W-:Y:S05]  /*3a70*/  @!P2 BRA `(.L_x_84) ;  /* 0x00000000000ca947 */ /* 0x000fea0003800000 */
[----:B0-----:R-:W-:-:S04]  /*3a80*/  IADD3 R4, P3, R32, UR42, RZ ;  /* 0x0000002a20047c10 */ /* 0x001fc8000ff7e0ff */
[----:B------:R-:W-:-:S05]  /*3a90*/  IADD3.X R5, R33, UR41, RZ, P3, !PT ;  /* 0x0000002921057c10 */ /* 0x000fca0009ffe4ff */
[----:B------:R0:W5:Y:S04]  /*3aa0*/  LDG.E.LTC128B.U16 R48, desc[UR50][R4.64] ;  /* 0x0000003204307981 */ /* 0x000168000c1e1520 */
.L_x_84:
[----:B------:R-:W-:Y:S05]  /*3ab0*/  BSYNC B1 ;  /* 0x0000000000017941 */ /* 0x000fea0003800000 */
.L_x_83:
[----:B0----5:R-:W-:Y:S01]  /*3ac0*/  HADD2.F32 R5, -RZ, R48.H0_H0 ;  /* 0x20000030ff057230 */ /* 0x021fe20000004100 */
[----:B------:R-:W-:Y:S01]  /*3ad0*/  IADD3 R4, P4, R8, R59, RZ ;  /* 0x0000003b08047210 */ /* 0x000fe20007f9e0ff */
[----:B------:R-:W-:Y:S01]  /*3ae0*/  BSSY B1, `(.L_x_85) ;  /* 0x000000b000017945 */ /* 0x000fe20003800000 */
[----:B------:R-:W-:Y:S02]  /*3af0*/  ISETP.GT.AND P3, PT, R3, 0x1, P1 ;  /* 0x000000010300780c */ /* 0x000fe40000f64270 */
[----:B------:R-:W-:-:S04]  /*3b00*/  FMUL R5, R5, R58 ;  /* 0x0000003a05057220 */ /* 0x000fc80000400000 */
[----:B------:R-:W-:-:S05]  /*3b10*/  FFMA R5, R26, R23, R5 ;  /* 0x000000171a057223 */ /* 0x000fca0000000005 */
[----:B------:R-:W-:Y:S01]  /*3b20*/  F2FP.F16.F32.PACK_AB R10, RZ, R5 ;  /* 0x00000005ff0a723e */ /* 0x000fe200000000ff */
[----:B------:R-:W-:-:S05]  /*3b30*/  IMAD.X R5, R9, 0x1, R61, P4 ;  /* 0x0000000109057824 */ /* 0x000fca00020e063d */
[----:B------:R0:W-:Y:S01]  /*3b40*/  @P2 STG.E.U16 desc[UR50][R4.64], R10 ;  /* 0x0000000a04002986 */ /* 0x0001e2000c101532 */
[----:B------:R-:W-:Y:S05]  /*3b50*/  @!P3 BRA `(.L_x_86) ;  /* 0x00000000000cb947 */ /* 0x000fea0003800000 */
[----:B0-----:R-:W-:-:S04]  /*3b60*/  IADD3 R4, P2, R32, UR44, RZ ;  /* 0x0000002c20047c10 */ /* 0x001fc8000ff5e0ff */
[----:B------:R-:W-:-:S05]  /*3b70*/  IADD3.X R5, R33, UR41, RZ, P2, !PT ;  /* 0x0000002921057c10 */ /* 0x000fca00097fe4ff */
[----:B------:R0:W5:Y:S04]  /*3b80*/  LDG.E.LTC128B.U16 R48, desc[UR50][R4.64] ;  /* 0x0000003204307981 */ /* 0x000168000c1e1520 */
.L_x_86:
[----:B------:R-:W-:Y:S05]  /*3b90*/  BSYNC B1 ;  /* 0x0000000000017941 */ /* 0x000fea0003800000 */
.L_x_85:
        /* <DEDUP_REMOVED lines=13> */
.L_x_88:
[----:B------:R-:W-:Y:S05]  /*3c70*/  BSYNC B1 ;  /* 0x0000000000017941 */ /* 0x000fea0003800000 */
.L_x_87:
[----:B0----5:R-:W-:Y:S01]  /*3c80*/  HADD2.F32 R5, -RZ, R48.H0_H0 ;  /* 0x20000030ff057230 */ /* 0x021fe20000004100 */
[----:B------:R-:W-:Y:S01]  /*3c90*/  IADD3 R4, P3, R6, R69, RZ ;  /* 0x0000004506047210 */ /* 0x000fe20007f7e0ff */
[----:B------:R-:W-:Y:S01]  /*3ca0*/  BSSY B1, `(.L_x_89) ;  /* 0x000000c000017945 */ /* 0x000fe20003800000 */
[----:B------:R-:W-:Y:S02]  /*3cb0*/  ISETP.GT.AND P0, PT, R3, 0x9, P0 ;  /* 0x000000090300780c */ /* 0x000fe40000704270 */
[----:B------:R-:W-:-:S04]  /*3cc0*/  FMUL R5, R5, R58 ;  /* 0x0000003a05057220 */ /* 0x000fc80000400000 */
[----:B------:R-:W-:-:S05]  /*3cd0*/  FFMA R5, R28, R23, R5 ;  /* 0x000000171c057223 */ /* 0x000fca0000000005 */
        /* <DEDUP_REMOVED lines=8> */
.L_x_90:
[----:B------:R-:W-:Y:S05]  /*3d60*/  BSYNC B1 ;  /* 0x0000000000017941 */ /* 0x000fea0003800000 */
.L_x_89:
        /* <DEDUP_REMOVED lines=13> */
.L_x_92:
[----:B------:R-:W-:Y:S05]  /*3e40*/  BSYNC B1 ;  /* 0x0000000000017941 */ /* 0x000fea0003800000 */
.L_x_91:
[----:B0----5:R-:W-:Y:S01]  /*3e50*/  HADD2.F32 R5, -RZ, R48.H0_H0 ;  /* 0x20000030ff057230 */ /* 0x021fe20000004100 */
[----:B------:R-:W-:Y:S01]  /*3e60*/  ISETP.GT.AND P1, PT, R3, 0x9, P1 ;  /* 0x000000090300780c */ /* 0x000fe20000f24270 */
[----:B------:R-:W-:Y:S01]  /*3e70*/  BSSY B1, `(.L_x_93) ;  /* 0x000000c000017945 */ /* 0x000fe20003800000 */
[----:B------:R-:W-:Y:S02]  /*3e80*/  IADD3 R4, P0, R8, R69, RZ ;  /* 0x0000004508047210 */ /* 0x000fe40007f1e0ff */
[----:B------:R-:W-:-:S04]  /*3e90*/  FMUL R5, R5, R58 ;  /* 0x0000003a05057220 */ /* 0x000fc80000400000 */
[----:B------:R-:W-:-:S05]  /*3ea0*/  FFMA R5, R30, R23, R5 ;  /* 0x000000171e057223 */ /* 0x000fca0000000005 */
[----:B------:R-:W-:Y:S01]  /*3eb0*/  F2FP.F16.F32.PACK_AB R6, RZ, R5 ;  /* 0x00000005ff06723e */ /* 0x000fe200000000ff */
[----:B------:R-:W-:-:S03]  /*3ec0*/  IMAD.X R5, R9, 0x1, R61, P0 ;  /* 0x0000000109057824 */ /* 0x000fc600000e063d */
[----:B------:R-:W-:Y:S02]  /*3ed0*/  PRMT R7, R6, 0x7610, R7 ;  /* 0x0000761006077816 */ /* 0x000fe40000000007 */
[----:B------:R-:W-:-:S03]  /*3ee0*/  IADD3 R6, P0, R32, UR46, RZ ;  /* 0x0000002e20067c10 */ /* 0x000fc6000ff1e0ff */
[----:B------:R0:W-:Y:S02]  /*3ef0*/  @P3 STG.E.U16 desc[UR50][R4.64], R7 ;  /* 0x0000000704003986 */ /* 0x0001e4000c101532 */
[----:B0-----:R-:W-:Y:S01]  /*3f00*/  IADD3.X R7, R33, UR41, RZ, P0, !PT ;  /* 0x0000002921077c10 */ /* 0x001fe200087fe4ff */
[----:B------:R-:W-:Y:S07]  /*3f10*/  @!P1 BRA `(.L_x_94) ;  /* 0x0000000000049947 */ /* 0x000fee0003800000 */
[----:B------:R0:W5:Y:S02]  /*3f20*/  LDG.E.LTC128B.U16 R48, desc[UR50][R6.64] ;  /* 0x0000003206307981 */ /* 0x000164000c1e1520 */
.L_x_94:
[----:B------:R-:W-:Y:S05]  /*3f30*/  BSYNC B1 ;  /* 0x0000000000017941 */ /* 0x000fea0003800000 */
.L_x_93:
[----:B------:R-:W-:Y:S05]  /*3f40*/  @!P1 BRA `(.L_x_95) ;  /* 0x0000000c000c9947 */ /* 0x000fea0003800000 */
[----:B-----5:R-:W-:-:S05]  /*3f50*/  HADD2.F32 R3, -RZ, R48.H0_H0 ;  /* 0x20000030ff037230 */ /* 0x020fca0000004100 */
[----:B------:R-:W-:-:S04]  /*3f60*/  FMUL R4, R3, R58 ;  /* 0x0000003a03047220 */ /* 0x000fc80000400000 */
[----:B------:R-:W-:Y:S01]  /*3f70*/  FFMA R31, R31, R23, R4 ;  /* 0x000000171f1f7223 */ /* 0x000fe20000000004 */
[----:B------:R-:W-:-:S04]  /*3f80*/  IADD3 R4, P0, R8, R70, RZ ;  /* 0x0000004608047210 */ /* 0x000fc80007f1e0ff */
[----:B------:R-:W-:Y:S01]  /*3f90*/  F2FP.F16.F32.PACK_AB R31, RZ, R31 ;  /* 0x0000001fff1f723e */ /* 0x000fe200000000ff */
[----:B------:R-:W-:-:S05]  /*3fa0*/  IMAD.X R5, R9, 0x1, R61, P0 ;  /* 0x0000000109057824 */ /* 0x000fca00000e063d */
[----:B------:R0:W-:Y:S01]  /*3fb0*/  STG.E.U16 desc[UR50][R4.64], R31 ;  /* 0x0000001f04007986 */ /* 0x0001e2000c101532 */
[----:B------:R-:W-:Y:S05]  /*3fc0*/  BRA `(.L_x_95) ;  /* 0x0000000800ec7947 */ /* 0x000fea0003800000 */
.L_x_34:
[----:B------:R-:W-:Y:S01]  /*3fd0*/  ULDC.64 UR4, c[0x0][0x5c0] ;  /* 0x0001700000047ab9 */ /* 0x000fe20000000a00 */
[-C--:B------:R-:W-:Y:S01]  /*3fe0*/  FMUL R48, R48, R23.reuse ;  /* 0x0000001730307220 */ /* 0x080fe20000400000 */
[----:B------:R-:W-:Y:S01]  /*3ff0*/  LEA R6, P1, R74, UR4, 0x1 ;  /* 0x000000044a067c11 */ /* 0x000fe2000f8208ff */
[-C--:B------:R-:W-:Y:S01]  /*4000*/  FMUL R49, R49, R23.reuse ;  /* 0x0000001731317220 */ /* 0x080fe20000400000 */
[----:B------:R-:W-:Y:S01]  /*4010*/  ISETP.GT.AND P5, PT, R3, 0x1, P0 ;  /* 0x000000010300780c */ /* 0x000fe200007a4270 */
[-C--:B------:R-:W-:Y:S01]  /*4020*/  FMUL R50, R50, R23.reuse ;  /* 0x0000001732327220 */ /* 0x080fe20000400000 */
[----:B------:R-:W-:Y:S01]  /*4030*/  LEA.HI.X R7, R74, UR5, R85, 0x1, P1 ;  /* 0x000000054a077c11 */ /* 0x000fe200088f0c55 */
[-C--:B------:R-:W-:Y:S01]  /*4040*/  FMUL R51, R51, R23.reuse ;  /* 0x0000001733337220 */ /* 0x080fe20000400000 */
[----:B------:R-:W-:Y:S01]  /*4050*/  ISETP.GT.AND P1, PT, R4, 0x8, PT ;  /* 0x000000080400780c */ /* 0x000fe20003f24270 */
[-C--:B------:R-:W-:Y:S01]  /*4060*/  FMUL R52, R52, R23.reuse ;  /* 0x0000001734347220 */ /* 0x080fe20000400000 */
[----:B------:R-:W-:Y:S01]  /*4070*/  F2FP.F16.F32.PACK_AB R48, RZ, R48 ;  /* 0x00000030ff30723e */ /* 0x000fe200000000ff */
[-C--:B------:R-:W-:Y:S01]  /*4080*/  FMUL R53, R53, R23.reuse ;  /* 0x0000001735357220 */ /* 0x080fe20000400000 */
[----:B------:R-:W-:Y:S01]  /*4090*/  ISETP.GT.AND P3, PT, R3, RZ, P1 ;  /* 0x000000ff0300720c */ /* 0x000fe20000f64270 */
[----:B------:R-:W-:Y:S01]  /*40a0*/  FMUL R54, R54, R23 ;  /* 0x0000001736367220 */ /* 0x000fe20000400000 */
[----:B------:R-:W-:Y:S01]  /*40b0*/  F2FP.F16.F32.PACK_AB R49, RZ, R49 ;  /* 0x00000031ff31723e */ /* 0x000fe200000000ff */
[----:B------:R-:W-:Y:S01]  /*40c0*/  @P2 STG.E.U16 desc[UR50][R6.64], R48 ;  /* 0x0000003006002986 */ /* 0x000fe2000c101532 */
[C---:B------:R-:W-:Y:S01]  /*40d0*/  LEA R8, P2, R60.reuse, R6, 0x1 ;  /* 0x000000063c087211 */ /* 0x040fe200078408ff */
[----:B------:R-:W-:Y:S01]  /*40e0*/  FMUL R55, R55, R23 ;  /* 0x0000001737377220 */ /* 0x000fe20000400000 */
[----:B------:R-:W-:Y:S01]  /*40f0*/  F2FP.F16.F32.PACK_AB R50, RZ, R50 ;  /* 0x00000032ff32723e */ /* 0x000fe200000000ff */
[----:B------:R-:W-:Y:S01]  /*4100*/  @P5 STG.E.U16 desc[UR50][R6.64+0x2], R49 ;  /* 0x0000023106005986 */ /* 0x000fe2000c101532 */
[----:B------:R-:W-:Y:S01]  /*4110*/  LEA.HI.X R9, R60, R7, R63, 0x1, P2 ;  /* 0x000000073c097211 */ /* 0x000fe200010f0c3f */
[-C--:B------:R-:W-:Y:S01]  /*4120*/  FMUL R40, R40, R23.reuse ;  /* 0x0000001728287220 */ /* 0x080fe20000400000 */
[----:B------:R-:W-:Y:S01]  /*4130*/  ISETP.GT.AND P4, PT, R3, 0x1, P1 ;  /* 0x000000010300780c */ /* 0x000fe20000f84270 */
[-C--:B------:R-:W-:Y:S01]  /*4140*/  FMUL R41, R41, R23.reuse ;  /* 0x0000001729297220 */ /* 0x080fe20000400000 */
[C---:B------:R-:W-:Y:S01]  /*4150*/  ISETP.GT.AND P2, PT, R3.reuse, 0x8, P0 ;  /* 0x000000080300780c */ /* 0x040fe20000744270 */
[----:B------:R-:W-:Y:S01]  /*4160*/  @P3 STG.E.U16 desc[UR50][R8.64], R50 ;  /* 0x0000003208003986 */ /* 0x000fe2000c101532 */
[C---:B------:R-:W-:Y:S01]  /*4170*/  ISETP.GT.AND P0, PT, R3.reuse, 0x9, P0 ;  /* 0x000000090300780c */ /* 0x040fe20000704270 */
[-C--:B------:R-:W-:Y:S01]  /*4180*/  FMUL R42, R42, R23.reuse ;  /* 0x000000172a2a7220 */ /* 0x080fe20000400000 */
[----:B------:R-:W-:Y:S01]  /*4190*/  ISETP.GT.AND P3, PT, R3, 0x8, P1 ;  /* 0x000000080300780c */ /* 0x000fe20000f64270 */
[-C--:B------:R-:W-:Y:S01]  /*41a0*/  FMUL R43, R43, R23.reuse ;  /* 0x000000172b2b7220 */ /* 0x080fe20000400000 */
[----:B------:R-:W-:Y:S01]  /*41b0*/  ISETP.GT.AND P1, PT, R3, 0x9, P1 ;  /* 0x000000090300780c */ /* 0x000fe20000f24270 */
[----:B------:R-:W-:Y:S01]  /*41c0*/  FMUL R44, R44, R23 ;  /* 0x000000172c2c7220 */ /* 0x000fe20000400000 */
[----:B------:R-:W-:Y:S01]  /*41d0*/  F2FP.F16.F32.PACK_AB R51, RZ, R51 ;  /* 0x00000033ff33723e */ /* 0x000fe200000000ff */
[-C--:B------:R-:W-:Y:S01]  /*41e0*/  FMUL R45, R45, R23.reuse ;  /* 0x000000172d2d7220 */ /* 0x080fe20000400000 */
[----:B------:R-:W-:Y:S01]  /*41f0*/  F2FP.F16.F32.PACK_AB R52, RZ, R52 ;  /* 0x00000034ff34723e */ /* 0x000fe200000000ff */
[----:B------:R-:W-:Y:S01]  /*4200*/  FMUL R46, R46, R23 ;  /* 0x000000172e2e7220 */ /* 0x000fe20000400000 */
[----:B------:R-:W-:Y:S01]  /*4210*/  F2FP.F16.F32.PACK_AB R53, RZ, R53 ;  /* 0x00000035ff35723e */ /* 0x000fe200000000ff */
[----:B------:R-:W-:Y:S01]  /*4220*/  @P4 STG.E.U16 desc[UR50][R8.64+0x2], R51 ;  /* 0x0000023308004986 */ /* 0x000fe2000c101532 */
[----:B------:R-:W-:Y:S01]  /*4230*/  F2FP.F16.F32.PACK_AB R54, RZ, R54 ;  /* 0x00000036ff36723e */ /* 0x000fe200000000ff */
[----:B------:R-:W-:Y:S01]  /*4240*/  FMUL R47, R47, R23 ;  /* 0x000000172f2f7220 */ /* 0x000fe20000400000 */
[----:B------:R-:W-:Y:S01]  /*4250*/  F2FP.F16.F32.PACK_AB R55, RZ, R55 ;  /* 0x00000037ff37723e */ /* 0x000fe200000000ff */
[----:B------:R-:W-:Y:S01]  /*4260*/  @P2 STG.E.U16 desc[UR50][R6.64+0x10], R52 ;  /* 0x0000103406002986 */ /* 0x000fe2000c101532 */
[----:B------:R-:W-:Y:S01]  /*4270*/  IADD3 R10, P5, R6, R59, RZ ;  /* 0x0000003b060a7210 */ /* 0x000fe20007fbe0ff */
[----:B------:R-:W-:Y:S01]  /*4280*/  FMUL R32, R32, R23 ;  /* 0x0000001720207220 */ /* 0x000fe20000400000 */
[----:B------:R-:W-:Y:S01]  /*4290*/  IADD3 R12, P4, R6, R68, RZ ;  /* 0x00000044060c7210 */ /* 0x000fe20007f9e0ff */
[----:B------:R-:W-:Y:S01]  /*42a0*/  @P0 STG.E.U16 desc[UR50][R6.64+0x12], R53 ;  /* 0x0000123506000986 */ /* 0x000fe2000c101532 */
[----:B------:R-:W-:Y:S01]  /*42b0*/  ISETP.GT.AND P0, PT, R4, 0x88, PT ;  /* 0x000000880400780c */ /* 0x000fe20003f04270 */
[--C-:B------:R-:W-:Y:S01]  /*42c0*/  IMAD.X R11, R7, 0x1, R61.reuse, P5 ;  /* 0x00000001070b7824 */ /* 0x100fe200028e063d */
[----:B------:R-:W-:Y:S01]  /*42d0*/  F2FP.F16.F32.PACK_AB R40, RZ, R40 ;  /* 0x00000028ff28723e */ /* 0x000fe200000000ff */
[----:B------:R-:W-:Y:S01]  /*42e0*/  @P3 STG.E.U16 desc[UR50][R8.64+0x10], R54 ;  /* 0x0000103608003986 */ /* 0x000fe2000c101532 */
[----:B------:R-:W-:Y:S01]  /*42f0*/  ISETP.GT.AND P5, PT, R3, RZ, P0 ;  /* 0x000000ff0300720c */ /* 0x000fe200007a4270 */
[--C-:B------:R-:W-:Y:S01]  /*4300*/  IMAD.X R13, R7, 0x1, R61.reuse, P4 ;  /* 0x00000001070d7824 */ /* 0x100fe200020e063d */
[----:B------:R-:W-:Y:S01]  /*4310*/  IADD3 R14, P4, R8, R59, RZ ;  /* 0x0000003b080e7210 */ /* 0x000fe20007f9e0ff */
[----:B------:R-:W-:Y:S01]  /*4320*/  @P1 STG.E.U16 desc[UR50][R8.64+0x12], R55 ;  /* 0x0000123708001986 */ /* 0x000fe2000c101532 */
[----:B------:R-:W-:Y:S01]  /*4330*/  ISETP.GT.AND P1, PT, R4, 0x80, PT ;  /* 0x000000800400780c */ /* 0x000fe20003f24270 */
[----:B------:R-:W-:Y:S01]  /*4340*/  FMUL R33, R33, R23 ;  /* 0x0000001721217220 */ /* 0x000fe20000400000 */
[----:B------:R-:W-:Y:S01]  /*4350*/  F2FP.F16.F32.PACK_AB R41, RZ, R41 ;  /* 0x00000029ff29723e */ /* 0x000fe200000000ff */
[--C-:B------:R-:W-:Y:S01]  /*4360*/  IMAD.X R15, R9, 0x1, R61.reuse, P4 ;  /* 0x00000001090f7824 */ /* 0x100fe200020e063d */
[C---:B------:R-:W-:Y:S01]  /*4370*/  ISETP.GT.AND P2, PT, R3.reuse, RZ, P1 ;  /* 0x000000ff0300720c */ /* 0x040fe20000f44270 */
[-C--:B------:R-:W-:Y:S01]  /*4380*/  FMUL R34, R34, R23.reuse ;  /* 0x0000001722227220 */ /* 0x080fe20000400000 */
[----:B------:R-:W-:Y:S01]  /*4390*/  ISETP.GT.AND P3, PT, R3, 0x1, P1 ;  /* 0x000000010300780c */ /* 0x000fe20000f64270 */
[-C--:B------:R-:W-:Y:S01]  /*43a0*/  FMUL R35, R35, R23.reuse ;  /* 0x0000001723237220 */ /* 0x080fe20000400000 */
[----:B------:R-:W-:Y:S01]  /*43b0*/  F2FP.F16.F32.PACK_AB R42, RZ, R42 ;  /* 0x0000002aff2a723e */ /* 0x000fe200000000ff */
[-C--:B------:R-:W-:Y:S01]  /*43c0*/  FMUL R36, R36, R23.reuse ;  /* 0x0000001724247220 */ /* 0x080fe20000400000 */
[----:B------:R-:W-:Y:S01]  /*43d0*/  IADD3 R20, P4, R8, R68, RZ ;  /* 0x0000004408147210 */ /* 0x000fe20007f9e0ff */
[----:B------:R-:W-:Y:S01]  /*43e0*/  FMUL R37, R37, R23 ;  /* 0x0000001725257220 */ /* 0x000fe20000400000 */
[----:B------:R-:W-:Y:S01]  /*43f0*/  F2FP.F16.F32.PACK_AB R43, RZ, R43 ;  /* 0x0000002bff2b723e */ /* 0x000fe200000000ff */
[----:B------:R-:W-:Y:S01]  /*4400*/  FMUL R38, R38, R23 ;  /* 0x0000001726267220 */ /* 0x000fe20000400000 */
[----:B------:R-:W-:Y:S01]  /*4410*/  F2FP.F16.F32.PACK_AB R44, RZ, R44 ;  /* 0x0000002cff2c723e */ /* 0x000fe200000000ff */
[--C-:B------:R-:W-:Y:S01]  /*4420*/  IMAD.X R21, R9, 0x1, R61.reuse, P4 ;  /* 0x0000000109157824 */ /* 0x100fe200020e063d */
[----:B------:R-:W-:Y:S01]  /*4430*/  F2FP.F16.F32.PACK_AB R45, RZ, R45 ;  /* 0x0000002dff2d723e */ /* 0x000fe200000000ff */
[----:B------:R0:W-:Y:S01]  /*4440*/  @P2 STG.E.U16 desc[UR50][R10.64], R40 ;  /* 0x000000280a002986 */ /* 0x0001e2000c101532 */
[----:B------:R-:W-:Y:S01]  /*4450*/  ISETP.GT.AND P2, PT, R3, 0x8, P1 ;  /* 0x000000080300780c */ /* 0x000fe20000f44270 */
[-C--:B------:R-:W-:Y:S01]  /*4460*/  FMUL R39, R39, R23.reuse ;  /* 0x0000001727277220 */ /* 0x080fe20000400000 */
[C---:B------:R-:W-:Y:S01]  /*4470*/  ISETP.GT.AND P1, PT, R3.reuse, 0x9, P1 ;  /* 0x000000090300780c */ /* 0x040fe20000f24270 */
[----:B------:R1:W-:Y:S01]  /*4480*/  @P3 STG.E.U16 desc[UR50][R12.64], R41 ;  /* 0x000000290c003986 */ /* 0x0003e2000c101532 */
[----:B------:R-:W-:Y:S01]  /*4490*/  ISETP.GT.AND P3, PT, R3, 0x1, P0 ;  /* 0x000000010300780c */ /* 0x000fe20000764270 */
[----:B------:R-:W-:Y:S01]  /*44a0*/  FMUL R24, R24, R23 ;  /* 0x0000001718187220 */ /* 0x000fe20000400000 */
[----:B------:R-:W-:Y:S01]  /*44b0*/  F2FP.F16.F32.PACK_AB R46, RZ, R46 ;  /* 0x0000002eff2e723e */ /* 0x000fe200000000ff */
[----:B------:R-:W-:Y:S01]  /*44c0*/  @P5 STG.E.U16 desc[UR50][R14.64], R42 ;  /* 0x0000002a0e005986 */ /* 0x000fe2000c101532 */
[----:B------:R-:W-:Y:S01]  /*44d0*/  F2FP.F16.F32.PACK_AB R47, RZ, R47 ;  /* 0x0000002fff2f723e */ /* 0x000fe200000000ff */
[-C--:B------:R-:W-:Y:S01]  /*44e0*/  FMUL R25, R25, R23.reuse ;  /* 0x0000001719197220 */ /* 0x080fe20000400000 */
[----:B------:R-:W-:Y:S01]  /*44f0*/  F2FP.F16.F32.PACK_AB R32, RZ, R32 ;  /* 0x00000020ff20723e */ /* 0x000fe200000000ff */
[----:B------:R-:W-:Y:S01]  /*4500*/  FMUL R26, R26, R23 ;  /* 0x000000171a1a7220 */ /* 0x000fe20000400000 */
[C---:B0-----:R-:W-:Y:S01]  /*4510*/  IADD3 R40, P5, R6.reuse, R69, RZ ;  /* 0x0000004506287210 */ /* 0x041fe20007fbe0ff */
[-C--:B------:R-:W-:Y:S01]  /*4520*/  FMUL R27, R27, R23.reuse ;  /* 0x000000171b1b7220 */ /* 0x080fe20000400000 */
[-C--:B------:R-:W-:Y:S01]  /*4530*/  IADD3 R6, P4, R6, R70.reuse, RZ ;  /* 0x0000004606067210 */ /* 0x080fe20007f9e0ff */
[----:B------:R-:W-:Y:S01]  /*4540*/  FMUL R28, R28, R23 ;  /* 0x000000171c1c7220 */ /* 0x000fe20000400000 */
[----:B------:R-:W-:Y:S01]  /*4550*/  F2FP.F16.F32.PACK_AB R33, RZ, R33 ;  /* 0x00000021ff21723e */ /* 0x000fe200000000ff */
[C-C-:B-1----:R-:W-:Y:S01]  /*4560*/  IMAD.X R41, R7.reuse, 0x1, R61.reuse, P5 ;  /* 0x0000000107297824 */ /* 0x142fe200028e063d */
[----:B------:R0:W-:Y:S01]  /*4570*/  @P3 STG.E.U16 desc[UR50][R20.64], R43 ;  /* 0x0000002b14003986 */ /* 0x0001e2000c101532 */
[--C-:B------:R-:W-:Y:S01]  /*4580*/  IMAD.X R7, R7, 0x1, R61.reuse, P4 ;  /* 0x0000000107077824 */ /* 0x100fe200020e063d */
[----:B------:R-:W-:Y:S01]  /*4590*/  ISETP.GT.AND P3, PT, R4, 0x100, PT ;  /* 0x000001000400780c */ /* 0x000fe20003f64270 */
[----:B------:R-:W-:Y:S01]  /*45a0*/  FMUL R29, R29, R23 ;  /* 0x000000171d1d7220 */ /* 0x000fe20000400000 */
[----:B------:R-:W-:Y:S01]  /*45b0*/  @P2 STG.E.U16 desc[UR50][R40.64], R44 ;  /* 0x0000002c28002986 */ /* 0x000fe2000c101532 */
[----:B------:R-:W-:Y:S01]  /*45c0*/  IADD3 R12, P2, R8, R69, RZ ;  /* 0x00000045080c7210 */ /* 0x000fe20007f5e0ff */
[-C--:B------:R-:W-:Y:S01]  /*45d0*/  FMUL R30, R30, R23.reuse ;  /* 0x000000171e1e7220 */ /* 0x080fe20000400000 */
[C---:B------:R-:W-:Y:S01]  /*45e0*/  ISETP.GT.AND P4, PT, R3.reuse, RZ, P3 ;  /* 0x000000ff0300720c */ /* 0x040fe20001f84270 */
[----:B------:R1:W-:Y:S01]  /*45f0*/  @P1 STG.E.U16 desc[UR50][R6.64], R45 ;  /* 0x0000002d06001986 */ /* 0x0003e2000c101532 */
[----:B------:R-:W-:Y:S01]  /*4600*/  ISETP.GT.AND P1, PT, R3, 0x8, P0 ;  /* 0x000000080300780c */ /* 0x000fe20000724270 */
[----:B------:R-:W-:Y:S01]  /*4610*/  IMAD.X R13, R9, 0x1, R61, P2 ;  /* 0x00000001090d7824 */ /* 0x000fe200010e063d */
[----:B------:R-:W-:Y:S01]  /*4620*/  ISETP.GT.AND P0, PT, R3, 0x9, P0 ;  /* 0x000000090300780c */ /* 0x000fe20000704270 */
[----:B------:R-:W-:Y:S01]  /*4630*/  FMUL R31, R31, R23 ;  /* 0x000000171f1f7220 */ /* 0x000fe20000400000 */
[----:B------:R-:W-:-:S02]  /*4640*/  IADD3 R8, P5, R8, R70, RZ ;  /* 0x0000004608087210 */ /* 0x000fc40007fbe0ff */
[----:B------:R-:W-:Y:S02]  /*4650*/  ISETP.GT.AND P2, PT, R4, 0x108, PT ;  /* 0x000001080400780c */ /* 0x000fe40003f44270 */
[----:B------:R-:W-:Y:S01]  /*4660*/  F2FP.F16.F32.PACK_AB R34, RZ, R34 ;  /* 0x00000022ff22723e */ /* 0x000fe200000000ff */
[--C-:B------:R-:W-:Y:S01]  /*4670*/  IMAD.X R9, R9, 0x1, R61.reuse, P5 ;  /* 0x0000000109097824 */ /* 0x100fe200028e063d */
[----:B0-----:R-:W-:Y:S02]  /*4680*/  IADD3 R20, P5, R14, R68, RZ ;  /* 0x000000440e147210 */ /* 0x001fe40007fbe0ff */
[----:B------:R-:W-:Y:S01]  /*4690*/  F2FP.F16.F32.PACK_AB R35, RZ, R35 ;  /* 0x00000023ff23723e */ /* 0x000fe200000000ff */
[----:B------:R0:W-:Y:S01]  /*46a0*/  @P1 STG.E.U16 desc[UR50][R12.64], R46 ;  /* 0x0000002e0c001986 */ /* 0x0001e2000c101532 */
[----:B-1----:R-:W-:Y:S01]  /*46b0*/  IADD3 R6, P1, R10, R59, RZ ;  /* 0x0000003b0a067210 */ /* 0x002fe20007f3e0ff */
[--C-:B------:R-:W-:Y:S01]  /*46c0*/  IMAD.X R21, R15, 0x1, R61.reuse, P5 ;  /* 0x000000010f157824 */ /* 0x100fe200028e063d */
[----:B------:R-:W-:Y:S01]  /*46d0*/  F2FP.F16.F32.PACK_AB R36, RZ, R36 ;  /* 0x00000024ff24723e */ /* 0x000fe200000000ff */
[----:B------:R1:W-:Y:S01]  /*46e0*/  @P0 STG.E.U16 desc[UR50][R8.64], R47 ;  /* 0x0000002f08000986 */ /* 0x0003e2000c101532 */
[----:B------:R-:W-:Y:S01]  /*46f0*/  ISETP.GT.AND P0, PT, R3, RZ, P2 ;  /* 0x000000ff0300720c */ /* 0x000fe20001704270 */
[----:B------:R-:W-:Y:S01]  /*4700*/  IMAD.X R7, R11, 0x1, R61, P1 ;  /* 0x000000010b077824 */ /* 0x000fe200008e063d */
[----:B------:R-:W-:-:S02]  /*4710*/  ISETP.GT.AND P1, PT, R3, 0x1, P3 ;  /* 0x000000010300780c */ /* 0x000fc40001f24270 */
[----:B------:R-:W-:Y:S02]  /*4720*/  F2FP.F16.F32.PACK_AB R37, RZ, R37 ;  /* 0x00000025ff25723e */ /* 0x000fe400000000ff */
[----:B------:R-:W-:Y:S01]  /*4730*/  @P4 STG.E.U16 desc[UR50][R6.64], R32 ;  /* 0x0000002006004986 */ /* 0x000fe2000c101532 */
[----:B0-----:R-:W-:Y:S02]  /*4740*/  IADD3 R12, P4, R10, R68, RZ ;  /* 0x000000440a0c7210 */ /* 0x001fe40007f9e0ff */
[----:B------:R-:W-:Y:S02]  /*4750*/  F2FP.F16.F32.PACK_AB R38, RZ, R38 ;  /* 0x00000026ff26723e */ /* 0x000fe400000000ff */
[----:B------:R-:W-:Y:S01]  /*4760*/  F2FP.F16.F32.PACK_AB R39, RZ, R39 ;  /* 0x00000027ff27723e */ /* 0x000fe200000000ff */
[----:B------:R-:W-:Y:S01]  /*4770*/  IMAD.X R13, R11, 0x1, R61, P4 ;  /* 0x000000010b0d7824 */ /* 0x000fe200020e063d */
[----:B-1----:R-:W-:Y:S02]  /*4780*/  IADD3 R8, P4, R14, R59, RZ ;  /* 0x0000003b0e087210 */ /* 0x002fe40007f9e0ff */
[----:B------:R-:W-:-:S02]  /*4790*/  F2FP.F16.F32.PACK_AB R24, RZ, R24 ;  /* 0x00000018ff18723e */ /* 0x000fc400000000ff */
[----:B------:R0:W-:Y:S01]  /*47a0*/  @P1 STG.E.U16 desc[UR50][R12.64], R33 ;  /* 0x000000210c001986 */ /* 0x0001e2000c101532 */
[----:B------:R-:W-:Y:S01]  /*47b0*/  IMAD.X R9, R15, 0x1, R61, P4 ;  /* 0x000000010f097824 */ /* 0x000fe200020e063d */
[----:B------:R-:W-:Y:S02]  /*47c0*/  ISETP.GT.AND P4, PT, R3, 0x1, P2 ;  /* 0x000000010300780c */ /* 0x000fe40001784270 */
[C---:B------:R-:W-:Y:S02]  /*47d0*/  ISETP.GT.AND P1, PT, R4.reuse, 0x180, PT ;  /* 0x000001800400780c */ /* 0x040fe40003f24270 */
[----:B------:R-:W-:Y:S01]  /*47e0*/  @P0 STG.E.U16 desc[UR50][R8.64], R34 ;  /* 0x0000002208000986 */ /* 0x000fe2000c101532 */
[----:B------:R-:W-:Y:S02]  /*47f0*/  ISETP.GT.AND P0, PT, R4, 0x188, PT ;  /* 0x000001880400780c */ /* 0x000fe40003f04270 */
[----:B------:R-:W-:Y:S02]  /*4800*/  IADD3 R4, P5, R10, R69, RZ ;  /* 0x000000450a047210 */ /* 0x000fe40007fbe0ff */
[----:B------:R-:W-:-:S02]  /*4810*/  F2FP.F16.F32.PACK_AB R25, RZ, R25 ;  /* 0x00000019ff19723e */ /* 0x000fc400000000ff */
[----:B------:R-:W-:Y:S01]  /*4820*/  F2FP.F16.F32.PACK_AB R26, RZ, R26 ;  /* 0x0000001aff1a723e */ /* 0x000fe200000000ff */
[----:B------:R-:W-:Y:S01]  /*4830*/  IMAD.X R5, R11, 0x1, R61, P5 ;  /* 0x000000010b057824 */ /* 0x000fe200028e063d */
[----:B------:R-:W-:Y:S01]  /*4840*/  @P4 STG.E.U16 desc[UR50][R20.64], R35 ;  /* 0x0000002314004986 */ /* 0x000fe2000c101532 */
[C---:B------:R-:W-:Y:S02]  /*4850*/  ISETP.GT.AND P4, PT, R3.reuse, 0x8, P3 ;  /* 0x000000080300780c */ /* 0x040fe40001f84270 */
[C---:B------:R-:W-:Y:S02]  /*4860*/  ISETP.GT.AND P3, PT, R3.reuse, 0x9, P3 ;  /* 0x000000090300780c */ /* 0x040fe40001f64270 */
[C---:B------:R-:W-:Y:S02]  /*4870*/  ISETP.GT.AND P5, PT, R3.reuse, 0x8, P2 ;  /* 0x000000080300780c */ /* 0x040fe400017a4270 */
[----:B------:R-:W-:Y:S02]  /*4880*/  ISETP.GT.AND P2, PT, R3, 0x9, P2 ;  /* 0x000000090300780c */ /* 0x000fe40001744270 */
[----:B------:R-:W-:-:S02]  /*4890*/  F2FP.F16.F32.PACK_AB R27, RZ, R27 ;  /* 0x0000001bff1b723e */ /* 0x000fc400000000ff */
[----:B------:R-:W-:Y:S02]  /*48a0*/  F2FP.F16.F32.PACK_AB R28, RZ, R28 ;  /* 0x0000001cff1c723e */ /* 0x000fe400000000ff */
[----:B------:R-:W-:Y:S01]  /*48b0*/  F2FP.F16.F32.PACK_AB R29, RZ, R29 ;  /* 0x0000001dff1d723e */ /* 0x000fe200000000ff */
[----:B------:R1:W-:Y:S01]  /*48c0*/  @P4 STG.E.U16 desc[UR50][R4.64], R36 ;  /* 0x0000002404004986 */ /* 0x0003e2000c101532 */
[----:B------:R-:W-:Y:S02]  /*48d0*/  IADD3 R10, P4, R10, R70, RZ ;  /* 0x000000460a0a7210 */ /* 0x000fe40007f9e0ff */
[----:B------:R-:W-:Y:S02]  /*48e0*/  F2FP.F16.F32.PACK_AB R30, RZ, R30 ;  /* 0x0000001eff1e723e */ /* 0x000fe400000000ff */
[----:B------:R-:W-:Y:S01]  /*48f0*/  F2FP.F16.F32.PACK_AB R31, RZ, R31 ;  /* 0x0000001fff1f723e */ /* 0x000fe200000000ff */
[----:B------:R-:W-:Y:S01]  /*4900*/  IMAD.X R11, R11, 0x1, R61, P4 ;  /* 0x000000010b0b7824 */ /* 0x000fe200020e063d */
[----:B0-----:R-:W-:-:S04]  /*4910*/  IADD3 R12, P4, R14, R69, RZ ;  /* 0x000000450e0c7210 */ /* 0x001fc80007f9e0ff */
[----:B------:R-:W-:Y:S01]  /*4920*/  @P3 STG.E.U16 desc[UR50][R10.64], R37 ;  /* 0x000000250a003986 */ /* 0x000fe2000c101532 */
[--C-:B------:R-:W-:Y:S01]  /*4930*/  IMAD.X R13, R15, 0x1, R61.reuse, P4 ;  /* 0x000000010f0d7824 */ /* 0x100fe200020e063d */
[----:B-1----:R-:W-:Y:S02]  /*4940*/  IADD3 R4, P4, R14, R70, RZ ;  /* 0x000000460e047210 */ /* 0x002fe40007f9e0ff */
[----:B------:R-:W-:Y:S02]  /*4950*/  ISETP.GT.AND P3, PT, R3, 0x1, P1 ;  /* 0x000000010300780c */ /* 0x000fe40000f64270 */
[----:B------:R-:W-:Y:S01]  /*4960*/  @P5 STG.E.U16 desc[UR50][R12.64], R38 ;  /* 0x000000260c005986 */ /* 0x000fe2000c101532 */
[----:B------:R-:W-:Y:S01]  /*4970*/  IMAD.X R5, R15, 0x1, R61, P4 ;  /* 0x000000010f057824 */ /* 0x000fe200020e063d */
[C---:B------:R-:W-:Y:S02]  /*4980*/  IADD3 R14, P5, R6.reuse, R59, RZ ;  /* 0x0000003b060e7210 */ /* 0x040fe40007fbe0ff */
[----:B------:R-:W-:-:S02]  /*4990*/  IADD3 R20, P4, R6, R68, RZ ;  /* 0x0000004406147210 */ /* 0x000fc40007f9e0ff */
[----:B------:R0:W-:Y:S01]  /*49a0*/  @P2 STG.E.U16 desc[UR50][R4.64], R39 ;  /* 0x0000002704002986 */ /* 0x0001e2000c101532 */
[----:B------:R-:W-:Y:S01]  /*49b0*/  ISETP.GT.AND P2, PT, R3, RZ, P1 ;  /* 0x000000ff0300720c */ /* 0x000fe20000f44270 */
[--C-:B------:R-:W-:Y:S01]  /*49c0*/  IMAD.X R15, R7, 0x1, R61.reuse, P5 ;  /* 0x00000001070f7824 */ /* 0x100fe200028e063d */
[----:B------:R-:W-:Y:S01]  /*49d0*/  ISETP.GT.AND P5, PT, R3, RZ, P0 ;  /* 0x000000ff0300720c */ /* 0x000fe200007a4270 */
[----:B------:R-:W-:Y:S01]  /*49e0*/  IMAD.X R21, R7, 0x1, R61, P4 ;  /* 0x0000000107157824 */ /* 0x000fe200020e063d */
[----:B0-----:R-:W-:-:S09]  /*49f0*/  IADD3 R4, P4, R8, R59, RZ ;  /* 0x0000003b08047210 */ /* 0x001fd20007f9e0ff */
[----:B------:R-:W-:Y:S01]  /*4a00*/  @P2 STG.E.U16 desc[UR50][R14.64], R24 ;  /* 0x000000180e002986 */ /* 0x000fe2000c101532 */
[----:B------:R-:W-:Y:S01]  /*4a10*/  ISETP.GT.AND P2, PT, R3, 0x1, P0 ;  /* 0x000000010300780c */ /* 0x000fe20000744270 */
[--C-:B------:R-:W-:Y:S02]  /*4a20*/  IMAD.X R5, R9, 0x1, R61.reuse, P4 ;  /* 0x0000000109057824 */ /* 0x100fe400020e063d */
[----:B------:R-:W-:Y:S01]  /*4a30*/  @P3 STG.E.U16 desc[UR50][R20.64], R25 ;  /* 0x0000001914003986 */ /* 0x000fe2000c101532 */
[C---:B------:R-:W-:Y:S02]  /*4a40*/  ISETP.GT.AND P3, PT, R3.reuse, 0x8, P1 ;  /* 0x000000080300780c */ /* 0x040fe40000f64270 */
[----:B------:R-:W-:Y:S01]  /*4a50*/  IADD3 R10, P4, R8, R68, RZ ;  /* 0x00000044080a7210 */ /* 0x000fe20007f9e0ff */
[----:B------:R0:W-:Y:S01]  /*4a60*/  @P5 STG.E.U16 desc[UR50][R4.64], R26 ;  /* 0x0000001a04005986 */ /* 0x0001e2000c101532 */
[----:B------:R-:W-:Y:S02]  /*4a70*/  IADD3 R12, P5, R6, R69, RZ ;  /* 0x00000045060c7210 */ /* 0x000fe40007fbe0ff */
[----:B------:R-:W-:Y:S01]  /*4a80*/  ISETP.GT.AND P1, PT, R3, 0x9, P1 ;  /* 0x000000090300780c */ /* 0x000fe20000f24270 */
[--C-:B------:R-:W-:Y:S01]  /*4a90*/  IMAD.X R11, R9, 0x1, R61.reuse, P4 ;  /* 0x00000001090b7824 */ /* 0x100fe200020e063d */
[----:B------:R-:W-:Y:S01]  /*4aa0*/  ISETP.GT.AND P4, PT, R3, 0x8, P0 ;  /* 0x000000080300780c */ /* 0x000fe20000784270 */
[----:B------:R-:W-:Y:S01]  /*4ab0*/  IMAD.X R13, R7, 0x1, R61, P5 ;  /* 0x00000001070d7824 */ /* 0x000fe200028e063d */
[----:B------:R-:W-:-:S02]  /*4ac0*/  ISETP.GT.AND P0, PT, R3, 0x9, P0 ;  /* 0x000000090300780c */ /* 0x000fc40000704270 */
[----:B------:R1:W-:Y:S01]  /*4ad0*/  @P2 STG.E.U16 desc[UR50][R10.64], R27 ;  /* 0x0000001b0a002986 */ /* 0x0003e2000c101532 */
[----:B0-----:R-:W-:-:S03]  /*4ae0*/  IADD3 R4, P2, R6, R70, RZ ;  /* 0x0000004606047210 */ /* 0x001fc60007f5e0ff */
[----:B------:R1:W-:Y:S01]  /*4af0*/  @P3 STG.E.U16 desc[UR50][R12.64], R28 ;  /* 0x0000001c0c003986 */ /* 0x0003e2000c101532 */
[C---:B------:R-:W-:Y:S02]  /*4b00*/  IADD3 R6, P3, R8.reuse, R69, RZ ;  /* 0x0000004508067210 */ /* 0x040fe40007f7e0ff */
[----:B------:R-:W-:Y:S01]  /*4b10*/  IADD3 R8, P5, R8, R70, RZ ;  /* 0x0000004608087210 */ /* 0x000fe20007fbe0ff */
[--C-:B------:R-:W-:Y:S02]  /*4b20*/  IMAD.X R5, R7, 0x1, R61.reuse, P2 ;  /* 0x0000000107057824 */ /* 0x100fe400010e063d */
[C-C-:B------:R-:W-:Y:S02]  /*4b30*/  IMAD.X R7, R9.reuse, 0x1, R61.reuse, P3 ;  /* 0x0000000109077824 */ /* 0x140fe400018e063d */
[----:B------:R-:W-:Y:S01]  /*4b40*/  IMAD.X R9, R9, 0x1, R61, P5 ;  /* 0x0000000109097824 */ /* 0x000fe200028e063d */
[----:B------:R1:W-:Y:S04]  /*4b50*/  @P1 STG.E.U16 desc[UR50][R4.64], R29 ;  /* 0x0000001d04001986 */ /* 0x0003e8000c101532 */
[----:B------:R1:W-:Y:S04]  /*4b60*/  @P4 STG.E.U16 desc[UR50][R6.64], R30 ;  /* 0x0000001e06004986 */ /* 0x0003e8000c101532 */
[----:B------:R1:W-:Y:S02]  /*4b70*/  @P0 STG.E.U16 desc[UR50][R8.64], R31 ;  /* 0x0000001f08000986 */ /* 0x0003e4000c101532 */
.L_x_95:
[----:B------:R-:W-:Y:S05]  /*4b80*/  BSYNC B0 ;  /* 0x0000000000007941 */ /* 0x000fea0003800000 */
.L_x_33:
[----:B------:R-:W-:Y:S01]  /*4b90*/  IADD3 R16, P0, R16, UR36, RZ ;  /* 0x0000002410107c10 */ /* 0x000fe2000ff1e0ff */
[----:B------:R-:W-:Y:S01]  /*4ba0*/  ULDC.64 UR4, c[0x0][0x650] ;  /* 0x0001940000047ab9 */ /* 0x000fe20000000a00 */
[----:B------:R-:W-:Y:S01]  /*4bb0*/  PRMT R3, RZ, 0x7610, R3 ;  /* 0x00007610ff037816 */ /* 0x000fe20000000003 */
[----:B-1-3--:R-:W-:Y:S01]  /*4bc0*/  IMAD.MOV.U32 R74, RZ, RZ, -0x1 ;  /* 0xffffffffff4a7424 */ /* 0x00afe200078e00ff */
[----:B------:R-:W-:Y:S01]  /*4bd0*/  IADD3.X R17, R17, UR40, RZ, P0, !PT ;  /* 0x0000002811117c10 */ /* 0x000fe200087fe4ff */
[----:B------:R-:W-:Y:S01]  /*4be0*/  IMAD.MOV.U32 R73, RZ, RZ, -0x1 ;  /* 0xffffffffff497424 */ /* 0x000fe200078e00ff */
[----:B------:R-:W-:-:S04]  /*4bf0*/  ISETP.GE.U32.AND P0, PT, R16, UR4, PT ;  /* 0x0000000410007c0c */ /* 0x000fc8000bf06070 */
[----:B------:R-:W-:-:S13]  /*4c00*/  ISETP.GE.U32.AND.EX P0, PT, R17, UR5, PT, P0 ;  /* 0x0000000511007c0c */ /* 0x000fda000bf06100 */
[----:B------:R-:W-:Y:S05]  /*4c10*/  @P0 BRA `(.L_x_96) ;  /* 0x0000000400500947 */ /* 0x000fea0003800000 */
[----:B------:R-:W1:Y:S01]  /*4c20*/  LDC.64 R10, c[0x0][0x628] ;  /* 0x00018a00ff0a7b82 */ /* 0x000e620000000a00 */
[----:B------:R-:W3:Y:S01]  /*4c30*/  S2R R20, SR_CTAID.X ;  /* 0x0000000000147919 */ /* 0x000ee20000002500 */
[----:B------:R-:W-:Y:S02]  /*4c40*/  IMAD.MOV.U32 R8, RZ, RZ, R16 ;  /* 0x000000ffff087224 */ /* 0x000fe400078e0010 */
[----:B------:R-:W-:Y:S01]  /*4c50*/  IMAD.MOV.U32 R9, RZ, RZ, R17 ;  /* 0x000000ffff097224 */ /* 0x000fe200078e0011 */
[----:B------:R-:W0:Y:S03]  /*4c60*/  S2R R21, SR_CTAID.Y ;  /* 0x0000000000157919 */ /* 0x000e260000002600 */
[----:B------:R-:W0:Y:S08]  /*4c70*/  LDC R0, c[0x0][0x630] ;  /* 0x00018c00ff007b82 */ /* 0x000e300000000800 */
[----:B------:R-:W0:Y:S01]  /*4c80*/  LDC.64 R14, c[0x0][0x620] ;  /* 0x00018800ff0e7b82 */ /* 0x000e220000000a00 */
[----:B-1----:R-:W-:-:S04]  /*4c90*/  ISETP.NE.U32.AND P0, PT, R10, RZ, PT ;  /* 0x000000ff0a00720c */ /* 0x002fc80003f05070 */
[----:B------:R-:W-:-:S13]  /*4ca0*/  ISETP.NE.AND.EX P0, PT, R11, RZ, PT, P0 ;  /* 0x000000ff0b00720c */ /* 0x000fda0003f05300 */
[----:B0--3--:R-:W-:Y:S05]  /*4cb0*/  @!P0 BRA `(.L_x_97) ;  /* 0x0000000000288947 */ /* 0x009fea0003800000 */
        /* <DEDUP_REMOVED lines=10> */
.L_x_97:
[----:B------:R-:W0:Y:S01]  /*4d60*/  LDC.64 R28, c[0x0][0x640] ;  /* 0x00019000ff1c7b82 */ /* 0x000e220000000a00 */
[-CC-:B------:R-:W-:Y:S01]  /*4d70*/  SHF.R.U64 R73, R8, R0.reuse, R9.reuse ;  /* 0x0000000008497219 */ /* 0x180fe20000001209 */
[----:B------:R-:W-:Y:S01]  /*4d80*/  ULDC UR4, c[0x0][0x150] ;  /* 0x0000540000047ab9 */ /* 0x000fe20000000800 */
[----:B------:R-:W-:Y:S02]  /*4d90*/  SHF.R.U32.HI R0, RZ, R0, R9 ;  /* 0x00000000ff007219 */ /* 0x000fe40000011609 */
[----:B------:R-:W-:Y:S02]  /*4da0*/  IADD3 R3, P0, RZ, -R73, RZ ;  /* 0x80000049ff037210 */ /* 0x000fe40007f1e0ff */
[----:B------:R-:W-:Y:S01]  /*4db0*/  I2FP.F32.U32 R7, R20 ;  /* 0x0000001400077245 */ /* 0x000fe20000201000 */
[----:B------:R-:W1:Y:S02]  /*4dc0*/  LDC R6, c[0x0][0x618] ;  /* 0x00018600ff067b82 */ /* 0x000e640000000800 */
[----:B------:R-:W-:-:S02]  /*4dd0*/  IMAD.X R5, RZ, RZ, ~R0, P0 ;  /* 0x000000ffff057224 */ /* 0x000fc400000e0e00 */
[----:B------:R-:W-:Y:S01]  /*4de0*/  FMUL R7, R7, UR4 ;  /* 0x0000000407077c20 */ /* 0x000fe20008400000 */
[----:B------:R-:W-:Y:S01]  /*4df0*/  ULDC UR4, c[0x0][0x154] ;  /* 0x0000550000047ab9 */ /* 0x000fe20000000800 */
[-C--:B------:R-:W-:Y:S02]  /*4e00*/  IMAD R0, R5, R14.reuse, RZ ;  /* 0x0000000e05007224 */ /* 0x080fe400078e02ff */
[----:B------:R-:W3:Y:S01]  /*4e10*/  LDC R8, c[0x0][0x608] ;  /* 0x00018200ff087b82 */ /* 0x000ee20000000800 */
[C---:B------:R-:W-:Y:S01]  /*4e20*/  IMAD.WIDE.U32 R4, R3.reuse, R14, R16 ;  /* 0x0000000e03047225 */ /* 0x040fe200078e0010 */
[----:B------:R-:W2:Y:S03]  /*4e30*/  F2I.U32.TRUNC.NTZ R7, R7 ;  /* 0x0000000700077305 */ /* 0x000ea6000020f000 */
[----:B------:R-:W-:Y:S01]  /*4e40*/  IMAD R3, R3, R15, R0 ;  /* 0x0000000f03037224 */ /* 0x000fe200078e0200 */
[----:B------:R-:W-:-:S02]  /*4e50*/  I2FP.F32.U32 R0, R21 ;  /* 0x0000001500007245 */ /* 0x000fc40000201000 */
[----:B------:R-:W4:Y:S01]  /*4e60*/  LDC R26, c[0x0][0x658] ;  /* 0x00019600ff1a7b82 */ /* 0x000f220000000800 */
[----:B------:R-:W-:Y:S01]  /*4e70*/  IMAD.IADD R3, R5, 0x1, R3 ;  /* 0x0000000105037824 */ /* 0x000fe200078e0203 */
[----:B0-----:R-:W-:Y:S01]  /*4e80*/  ISETP.NE.U32.AND P0, PT, R28, RZ, PT ;  /* 0x000000ff1c00720c */ /* 0x001fe20003f05070 */
[----:B------:R-:W-:-:S03]  /*4e90*/  FMUL R0, R0, UR4 ;  /* 0x0000000400007c20 */ /* 0x000fc60008400000 */
[----:B------:R-:W-:Y:S01]  /*4ea0*/  ISETP.NE.AND.EX P0, PT, R29, RZ, PT, P0 ;  /* 0x000000ff1d00720c */ /* 0x000fe20003f05300 */
[----:B------:R0:W0:Y:S01]  /*4eb0*/  F2I.U32.TRUNC.NTZ R14, R0 ;  /* 0x00000000000e7305 */ /* 0x000022000020f000 */
[----:B------:R-:W0:Y:S01]  /*4ec0*/  LDC R9, c[0x0][0x144] ;  /* 0x00005100ff097b82 */ /* 0x000e220000000800 */
[-C--:B-1----:R-:W-:Y:S01]  /*4ed0*/  SHF.R.U64 R10, R4, R6.reuse, R3 ;  /* 0x00000006040a7219 */ /* 0x082fe20000001203 */
[----:B--2---:R-:W-:Y:S01]  /*4ee0*/  IMAD.MOV R7, RZ, RZ, -R7 ;  /* 0x000000ffff077224 */ /* 0x004fe200078e0a07 */
[----:B------:R-:W-:-:S05]  /*4ef0*/  SHF.R.U32.HI R3, RZ, R6, R3 ;  /* 0x00000006ff037219 */ /* 0x000fca0000011603 */
[----:B------:R-:W1:Y:S01]  /*4f00*/  LDC R24, c[0x0][0x148] ;  /* 0x00005200ff187b82 */ /* 0x000e620000000800 */
[-CC-:B---3--:R-:W-:Y:S02]  /*4f10*/  SHF.R.U64 R12, R10, R8.reuse, R3.reuse ;  /* 0x000000080a0c7219 */ /* 0x188fe40000001203 */
[----:B------:R-:W-:-:S05]  /*4f20*/  SHF.R.U32.HI R3, RZ, R8, R3 ;  /* 0x00000008ff037219 */ /* 0x000fca0000011603 */
[----:B------:R-:W2:Y:S01]  /*4f30*/  LDC R15, c[0x0][0x600] ;  /* 0x00018000ff0f7b82 */ /* 0x000ea20000000800 */
[-CC-:B----4-:R-:W-:Y:S02]  /*4f40*/  SHF.R.U64 R13, R12, R26.reuse, R3.reuse ;  /* 0x0000001a0c0d7219 */ /* 0x190fe40000001203 */
[----:B------:R-:W-:-:S03]  /*4f50*/  SHF.R.U32.HI R5, RZ, R26, R3 ;  /* 0x0000001aff057219 */ /* 0x000fc60000011603 */
[----:B------:R-:W-:Y:S02]  /*4f60*/  IMAD.MOV.U32 R4, RZ, RZ, R13 ;  /* 0x000000ffff047224 */ /* 0x000fe400078e000d */
[----:B------:R-:W3:Y:S01]  /*4f70*/  LDC R27, c[0x0][0x648] ;  /* 0x00019200ff1b7b82 */ /* 0x000ee20000000800 */
[----:B0-----:R-:W-:-:S07]  /*4f80*/  IMAD R25, R9, R7, R20 ;  /* 0x0000000709197224 */ /* 0x001fce00078e0214 */
[----:B------:R-:W0:Y:S08]  /*4f90*/  LDC R30, c[0x0][0x638] ;  /* 0x00018e00ff1e7b82 */ /* 0x000e300000000800 */
[----:B------:R-:W4:Y:S01]  /*4fa0*/  LDC R31, c[0x0][0x610] ;  /* 0x00018400ff1f7b82 */ /* 0x000f220000000800 */
[----:B-1----:R-:W-:Y:S05]  /*4fb0*/  @!P0 BRA `(.L_x_98) ;  /* 0x0000000000288947 */ /* 0x002fea0003800000 */
[----:B------:R-:W1:Y:S02]  /*4fc0*/  LDC R0, c[0x0][0x64c] ;  /* 0x00019300ff007b82 */ /* 0x000e640000000800 */
[----:B-1----:R-:W-:-:S05]  /*4fd0*/  IADD3 R3, P0, R13, R0, RZ ;  /* 0x000000000d037210 */ /* 0x002fca0007f1e0ff */
        /* <DEDUP_REMOVED lines=8> */
.L_x_98:
[----:B------:R-:W-:Y:S01]  /*5060*/  ISETP.NE.AND P0, PT, R2, 0x1, PT ;  /* 0x000000010200780c */ /* 0x000fe20003f05270 */
[----:B------:R-:W-:Y:S01]  /*5070*/  IMAD.MOV R14, RZ, RZ, -R14 ;  /* 0x000000ffff0e7224 */ /* 0x000fe200078e0a0e */
[----:B---3--:R-:W-:Y:S01]  /*5080*/  SHF.R.U64 R0, R4, R27, R5 ;  /* 0x0000001b04007219 */ /* 0x008fe20000001205 */
[----:B--2---:R-:W-:Y:S01]  /*5090*/  VIADD R5, R15, 0xffffffff ;  /* 0xffffffff0f057836 */ /* 0x004fe20000000000 */
[----:B------:R-:W-:-:S03]  /*50a0*/  LOP3.LUT R3, R12, R67, RZ, 0xc0, !PT ;  /* 0x000000430c037212 */ /* 0x000fc600078ec0ff */
[----:B------:R-:W-:Y:S01]  /*50b0*/  IMAD.MOV R4, RZ, RZ, -R0 ;  /* 0x000000ffff047224 */ /* 0x000fe200078e0a00 */
[----:B------:R-:W-:Y:S01]  /*50c0*/  LOP3.LUT R10, R10, R5, RZ, 0xc0, !PT ;  /* 0x000000050a0a7212 */ /* 0x000fe200078ec0ff */
[----:B------:R-:W-:Y:S02]  /*50d0*/  IMAD R0, R62, R0, R3 ;  /* 0x000000003e007224 */ /* 0x000fe400078e0203 */
[----:B0-----:R-:W-:Y:S02]  /*50e0*/  IMAD R3, R4, R30, R13 ;  /* 0x0000001e04037224 */ /* 0x001fe400078e020d */
[----:B------:R-:W-:Y:S02]  /*50f0*/  @P0 IMAD R25, R24, R14, R21 ;  /* 0x0000000e18190224 */ /* 0x000fe400078e0215 */
[----:B------:R-:W-:Y:S02]  /*5100*/  IMAD R5, R3, R15, R10 ;  /* 0x0000000f03057224 */ /* 0x000fe400078e020a */
[----:B----4-:R-:W-:-:S02]  /*5110*/  IMAD R0, R0, R31, R25 ;  /* 0x0000001f00007224 */ /* 0x010fc400078e0219 */
[----:B------:R-:W-:-:S03]  /*5120*/  IMAD.MOV.U32 R4, RZ, RZ, 0x1 ;  /* 0x00000001ff047424 */ /* 0x000fc600078e00ff */
[----:B------:R-:W-:Y:S02]  /*5130*/  SEL R74, R5, R0, !P0 ;  /* 0x00000000054a7207 */ /* 0x000fe40004000000 */
[----:B------:R-:W-:Y:S02]  /*5140*/  PRMT R3, R4, 0x7610, R3 ;  /* 0x0000761004037816 */ /* 0x000fe40000000003 */
[----:B------:R-:W-:-:S07]  /*5150*/  SEL R0, R0, R5, !P0 ;  /* 0x0000000500007207 */ /* 0x000fce0004000000 */
.L_x_96:
[----:B------:R-:W-:Y:S01]  /*5160*/  LOP3.LUT P0, RZ, R3, 0xff, RZ, 0xc0, !PT ;  /* 0x000000ff03ff7812 */ /* 0x000fe2000780c0ff */
[----:B------:R-:W-:-:S12]  /*5170*/  IMAD.MOV.U32 R75, RZ, RZ, R0 ;  /* 0x000000ffff4b7224 */ /* 0x000fd800078e0000 */
[----:B------:R-:W-:Y:S05]  /*5180*/  @P0 BRA `(.L_x_99) ;  /* 0xffffffc400340947 */ /* 0x000fea000383ffff */
[----:B------:R-:W-:Y:S05]  /*5190*/  EXIT ;  /* 0x000000000000794d */ /* 0x000fea0003800000 */
.L_x_8:
        /* <DEDUP_REMOVED lines=26> */
.L_x_101:
[----:B------:R-:W0:Y:S01]  /*5340*/  LDC.64 R30, c[0x0][0x640] ;  /* 0x00019000ff1e7b82 */ /* 0x000e220000000a00 */
[-CC-:B------:R-:W-:Y:S01]  /*5350*/  SHF.R.U64 R22, R14, R8.reuse, R15.reuse ;  /* 0x000000080e167219 */ /* 0x180fe2000000120f */
[----:B------:R-:W-:Y:S01]  /*5360*/  IMAD.MOV.U32 R27, RZ, RZ, 0x1 ;  /* 0x00000001ff1b7424 */ /* 0x000fe200078e00ff */
[----:B------:R-:W-:Y:S02]  /*5370*/  SHF.R.U32.HI R7, RZ, R8, R15 ;  /* 0x00000008ff077219 */ /* 0x000fe4000001160f */
[----:B------:R-:W-:-:S03]  /*5380*/  IADD3 R13, P0, RZ, -R22, RZ ;  /* 0x80000016ff0d7210 */ /* 0x000fc60007f1e0ff */
[----:B------:R-:W1:Y:S02]  /*5390*/  LDC R12, c[0x0][0x618] ;  /* 0x00018600ff0c7b82 */ /* 0x000e640000000800 */
[----:B------:R-:W-:Y:S02]  /*53a0*/  IMAD.X R7, RZ, RZ, ~R7, P0 ;  /* 0x000000ffff077224 */ /* 0x000fe400000e0e07 */
[----:B------:R-:W-:-:S04]  /*53b0*/  IMAD.WIDE.U32 R10, R13, R24, R16 ;  /* 0x000000180d0a7225 */ /* 0x000fc800078e0010 */
[----:B------:R-:W2:Y:S01]  /*53c0*/  LDC R14, c[0x0][0x608] ;  /* 0x00018200ff0e7b82 */ /* 0x000ea20000000800 */
[----:B------:R-:W-:-:S04]  /*53d0*/  IMAD R8, R7, R24, RZ ;  /* 0x0000001807087224 */ /* 0x000fc800078e02ff */
[----:B------:R-:W-:-:S03]  /*53e0*/  IMAD R7, R13, R25, R8 ;  /* 0x000000190d077224 */ /* 0x000fc600078e0208 */
[----:B------:R-:W3:Y:S01]  /*53f0*/  LDC R28, c[0x0][0x658] ;  /* 0x00019600ff1c7b82 */ /* 0x000ee20000000800 */
[----:B------:R-:W-:Y:S01]  /*5400*/  IMAD.IADD R7, R11, 0x1, R7 ;  /* 0x000000010b077824 */ /* 0x000fe200078e0207 */
[----:B0-----:R-:W-:Y:S01]  /*5410*/  ISETP.NE.U32.AND P0, PT, R30, RZ, PT ;  /* 0x000000ff1e00720c */ /* 0x001fe20003f05070 */
[----:B------:R-:W-:-:S03]  /*5420*/  IMAD.MOV.U32 R11, RZ, RZ, -0x1 ;  /* 0xffffffffff0b7424 */ /* 0x000fc600078e00ff */
        /* <DEDUP_REMOVED lines=8> */
[-C--:B---3--:R-:W-:Y:S02]  /*54b0*/  SHF.L.U32 R10, R11, R28.reuse, RZ ;  /* 0x0000001c0b0a7219 */ /* 0x088fe400000006ff */
[--C-:B------:R-:W-:Y:S02]  /*54c0*/  SHF.R.U64 R26, R24, R28, R7.reuse ;  /* 0x0000001c181a7219 */ /* 0x100fe40000001207 */
[----:B------:R-:W-:Y:S02]  /*54d0*/  LOP3.LUT R29, RZ, R10, RZ, 0x33, !PT ;  /* 0x0000000aff1d7212 */ /* 0x000fe400078e33ff */
[----:B------:R-:W-:Y:S01]  /*54e0*/  SHF.R.U32.HI R11, RZ, R28, R7 ;  /* 0x0000001cff0b7219 */ /* 0x000fe20000011607 */
[----:B------:R-:W3:Y:S01]  /*54f0*/  LDC R32, c[0x0][0x610] ;  /* 0x00018400ff207b82 */ /* 0x000ee20000000800 */
[----:B------:R-:W-:Y:S01]  /*5500*/  IMAD.MOV.U32 R10, RZ, RZ, R26 ;  /* 0x000000ffff0a7224 */ /* 0x000fe200078e001a */
[----:B------:R-:W-:Y:S06]  /*5510*/  @!P0 BRA `(.L_x_102) ;  /* 0x0000000000288947 */ /* 0x000fec0003800000 */
        /* <DEDUP_REMOVED lines=10> */
.L_x_102:
[----:B------:R-:W-:Y:S02]  /*55c0*/  ISETP.NE.AND P0, PT, R2, 0x1, PT ;  /* 0x000000010200780c */ /* 0x000fe40003f05270 */
[----:B-1----:R-:W-:Y:S01]  /*55d0*/  SHF.R.U64 R8, R10, R8, R11 ;  /* 0x000000080a087219 */ /* 0x002fe2000000120b */
[----:B0-----:R-:W-:Y:S01]  /*55e0*/  VIADD R11, R21, 0xffffffff ;  /* 0xffffffff150b7836 */ /* 0x001fe20000000000 */
[----:B------:R-:W-:Y:S02]  /*55f0*/  SHF.L.U32 R27, R27, R28, RZ ;  /* 0x0000001c1b1b7219 */ /* 0x000fe400000006ff */
[----:B------:R-:W-:Y:S01]  /*5600*/  LOP3.LUT R5, R24, R29, RZ, 0xc0, !PT ;  /* 0x0000001d18057212 */ /* 0x000fe200078ec0ff */
[----:B------:R-:W-:-:S04]  /*5610*/  IMAD.MOV R7, RZ, RZ, -R8 ;  /* 0x000000ffff077224 */ /* 0x000fc800078e0a08 */
[----:B------:R-:W-:Y:S02]  /*5620*/  IMAD R5, R27, R8, R5 ;  /* 0x000000081b057224 */ /* 0x000fe400078e0205 */
[----:B------:R-:W-:Y:S01]  /*5630*/  @P0 IMAD R6, R9, R23, R4 ;  /* 0x0000001709060224 */ /* 0x000fe200078e0204 */
[----:B------:R-:W-:Y:S01]  /*5640*/  LOP3.LUT R9, R20, R11, RZ, 0xc0, !PT ;  /* 0x0000000b14097212 */ /* 0x000fe200078ec0ff */
[----:B--2---:R-:W-:Y:S02]  /*5650*/  IMAD R4, R7, R25, R26 ;  /* 0x0000001907047224 */ /* 0x004fe400078e021a */
[----:B---3--:R-:W-:Y:S02]  /*5660*/  IMAD R6, R5, R32, R6 ;  /* 0x0000002005067224 */ /* 0x008fe400078e0206 */
[----:B------:R-:W-:Y:S02]  /*5670*/  IMAD R5, R4, R21, R9 ;  /* 0x0000001504057224 */ /* 0x000fe400078e0209 */
[----:B------:R-:W-:-:S02]  /*5680*/  IMAD.MOV.U32 R8, RZ, RZ, 0x1 ;  /* 0x00000001ff087424 */ /* 0x000fc400078e00ff */
[----:B------:R-:W-:Y:S01]  /*5690*/  IMAD.MOV.U32 R7, RZ, RZ, R22 ;  /* 0x000000ffff077224 */ /* 0x000fe200078e0016 */
[----:B------:R-:W-:Y:S02]  /*56a0*/  SEL R21, R5, R6, !P0 ;  /* 0x0000000605157207 */ /* 0x000fe40004000000 */
[----:B------:R-:W-:-:S07]  /*56b0*/  SEL R20, R6, R5, !P0 ;  /* 0x0000000506147207 */ /* 0x000fce0004000000 */
.L_x_100:
[----:B------:R-:W-:-:S08]  /*56c0*/  NOP ;  /* 0x0000000000007918 */ /* 0x000fd00000000000 */
[----:B------:R-:W0:-:S00]  /*56d0*/  USETMAXREG.DEALLOC.CTAPOOL 0x28 ;  /* 0x00000028000079c8 */ /* 0x000e0000080e0500 */
[----:B0-----:R-:W-:-:S13]  /*56e0*/  ISETP.NE.AND P0, PT, R3, RZ, PT ;  /* 0x000000ff0300720c */ /* 0x001fda0003f05270 */
[----:B------:R-:W-:Y:S05]  /*56f0*/  @P0 EXIT ;  /* 0x000000000000094d */ /* 0x000fea0003800000 */
[----:B------:R-:W-:Y:S01]  /*5700*/  LOP3.LUT P0, RZ, R8, 0xff, RZ, 0xc0, !PT ;  /* 0x000000ff08ff7812 */ /* 0x000fe2000780c0ff */
[----:B------:R-:W-:Y:S02]  /*5710*/  IMAD.MOV.U32 R3, RZ, RZ, 0x1 ;  /* 0x00000001ff037424 */ /* 0x000fe400078e00ff */
[----:B------:R-:W-:-:S10]  /*5720*/  IMAD.MOV.U32 R8, RZ, RZ, RZ ;  /* 0x000000ffff087224 */ /* 0x000fd400078e00ff */
[----:B------:R-:W-:Y:S05]  /*5730*/  @!P0 BRA `(.L_x_103) ;  /* 0x0000000c00288947 */ /* 0x000fea0003800000 */
[----:B------:R-:W0:Y:S01]  /*5740*/  LDC R3, c[0x0][0x28c] ;  /* 0x0000a300ff037b82 */ /* 0x000e220000000800 */
[----:B------:R-:W1:Y:S01]  /*5750*/  S2R R13, SR_CgaCtaId ;  /* 0x00000000000d7919 */ /* 0x000e620000008800 */
[----:B------:R-:W-:Y:S01]  /*5760*/  ULDC UR5, c[0x0][0x658] ;  /* 0x0001960000057ab9 */ /* 0x000fe20000000800 */
[----:B------:R-:W-:Y:S01]  /*5770*/  UMOV UR6, 0xffffffff ;  /* 0xffffffff00067882 */ /* 0x000fe20000000000 */
[----:B------:R-:W-:Y:S01]  /*5780*/  BSSY B0, `(.L_x_103) ;  /* 0x00000c5000007945 */ /* 0x000fe20003800000 */
[----:B------:R-:W-:Y:S01]  /*5790*/  USHF.L.U32 UR6, UR6, UR5, URZ ;  /* 0x0000000506067299 */ /* 0x000fe2000800063f */
[----:B------:R-:W-:Y:S01]  /*57a0*/  IMAD.MOV.U32 R10, RZ, RZ, 0x1 ;  /* 0x00000001ff0a7424 */ /* 0x000fe200078e00ff */
[----:B------:R-:W-:Y:S01]  /*57b0*/  LOP3.LUT R9, R18, 0x2, RZ, 0xfc, !PT ;  /* 0x0000000212097812 */ /* 0x000fe200078efcff */
[----:B------:R-:W-:Y:S01]  /*57c0*/  IMAD.MOV.U32 R8, RZ, RZ, RZ ;  /* 0x000000ffff087224 */ /* 0x000fe200078e00ff */
[----:B------:R-:W-:Y:S01]  /*57d0*/  ULDC UR4, c[0x0][0x600] ;  /* 0x0001800000047ab9 */ /* 0x000fe20000000800 */
[----:B------:R-:W-:Y:S01]  /*57e0*/  UMOV UR7, 0x1 ;  /* 0x0000000100077882 */ /* 0x000fe20000000000 */
[----:B------:R-:W-:-:S02]  /*57f0*/  UIADD3 UR15, UR4, -0x1, URZ ;  /* 0xffffffff040f7890 */ /* 0x000fc4000fffe03f */
[----:B------:R-:W-:Y:S02]  /*5800*/  USHF.L.U32 UR17, UR7, UR5, URZ ;  /* 0x0000000507117299 */ /* 0x000fe4000800063f */
[----:B------:R-:W-:Y:S01]  /*5810*/  ULOP3.LUT UR16, URZ, UR6, URZ, 0x33, !UPT ;  /* 0x000000063f107292 */ /* 0x000fe2000f8e333f */
[----:B------:R-:W-:Y:S01]  /*5820*/  ULDC.64 UR20, c[0x0][0x198] ;  /* 0x0000660000147ab9 */ /* 0x000fe20000000a00 */
[----:B0-----:R-:W-:-:S05]  /*5830*/  VIADD R3, R3, 0xf ;  /* 0x0000000f03037836 */ /* 0x001fca0000000000 */
[----:B------:R-:W-:-:S04]  /*5840*/  SHF.R.S32.HI R4, RZ, 0x1f, R3 ;  /* 0x0000001fff047819 */ /* 0x000fc80000011403 */
[----:B------:R-:W-:Y:S01]  /*5850*/  LEA.HI R4, R4, R3, RZ, 0x4 ;  /* 0x0000000304047211 */ /* 0x000fe200078f20ff */
[C---:B-1----:R-:W-:Y:S02]  /*5860*/  IMAD.SHL.U32 R12, R13.reuse, 0x8, RZ ;  /* 0x000000080d0c7824 */ /* 0x042fe400078e00ff */
[----:B------:R-:W-:Y:S01]  /*5870*/  IMAD.SHL.U32 R13, R13, 0x80, RZ ;  /* 0x000000800d0d7824 */ /* 0x000fe200078e00ff */
[----:B------:R-:W-:Y:S01]  /*5880*/  SHF.R.S32.HI R11, RZ, 0x4, R4 ;  /* 0x00000004ff0b7819 */ /* 0x000fe20000011404 */
[----:B------:R-:W-:Y:S01]  /*5890*/  IMAD.MOV.U32 R3, RZ, RZ, 0x1 ;  /* 0x00000001ff037424 */ /* 0x000fe200078e00ff */
[----:B------:R-:W-:Y:S02]  /*58a0*/  LOP3.LUT R12, R12, 0x8, RZ, 0xc0, !PT ;  /* 0x000000080c0c7812 */ /* 0x000fe400078ec0ff */
[----:B------:R-:W-:Y:S01]  /*58b0*/  LOP3.LUT R13, R13, 0x80, RZ, 0xc0, !PT ;  /* 0x000000800d0d7812 */ /* 0x000fe200078ec0ff */
[----:B------:R-:W-:-:S07]  /*58c0*/  VIADD R19, R11, 0x1 ;  /* 0x000000010b137836 */ /* 0x000fce0000000000 */
.L_x_114:
[----:B------:R-:W-:-:S03]  /*58d0*/  UMOV UR4, 0xffffffff ;  /* 0xffffffff00047882 */ /* 0x000fc60000000000 */
[----:B------:R-:W-:Y:S05]  /*58e0*/  BRA.DIV UR4, `(.L_x_104) ;  /* 0x0000001204ec7947 */ /* 0x000fea000b800000 */
[----:B------:R-:W-:-:S13]  /*58f0*/  ELECT P6, URZ, PT ;  /* 0x00000000003f782f */ /* 0x000fda00038c0000 */
.L_x_134:
[----:B------:R-:W0:Y:S01]  /*5900*/  LDC R4, c[0x0][0x28c] ;  /* 0x0000a300ff047b82 */ /* 0x000e220000000800 */
[----:B------:R-:W-:Y:S01]  /*5910*/  BSSY B1, `(.L_x_105) ;  /* 0x0000038000017945 */ /* 0x000fe20003800000 */
[----:B0-----:R-:W-:-:S13]  /*5920*/  ISETP.LT.OR P6, PT, R4, 0x1, !P6 ;  /* 0x000000010400780c */ /* 0x001fda00077c1670 */
[----:B------:R-:W-:Y:S05]  /*5930*/  @P6 BRA `(.L_x_106) ;  /* 0x0000000000d46947 */ /* 0x000fea0003800000 */
[----:B------:R-:W-:Y:S02]  /*5940*/  IMAD R21, R21, 0x10, R12 ;  /* 0x0000001015157824 */ /* 0x000fe400078e020c */
[----:B------:R-:W-:Y:S02]  /*5950*/  IMAD.SHL.U32 R20, R20, 0x200, RZ ;  /* 0x0000020014147824 */ /* 0x000fe400078e00ff */
[----:B------:R-:W-:Y:S02]  /*5960*/  IMAD.MOV.U32 R22, RZ, RZ, RZ ;  /* 0x000000ffff167224 */ /* 0x000fe400078e00ff */
[----:B------:R-:W-:Y:S02]  /*5970*/  IMAD.MOV.U32 R4, RZ, RZ, R19 ;  /* 0x000000ffff047224 */ /* 0x000fe400078e0013 */
[----:B------:R-:W-:Y:S02]  /*5980*/  IMAD.MOV.U32 R5, RZ, RZ, R3 ;  /* 0x000000ffff057224 */ /* 0x000fe400078e0003 */
[----:B------:R-:W-:-:S07]  /*5990*/  IMAD.MOV.U32 R6, RZ, RZ, R8 ;  /* 0x000000ffff067224 */ /* 0x000fce00078e0008 */
.L_x_109:
[----:B------:R-:W0:Y:S01]  /*59a0*/  S2R R15, SR_CgaCtaId ;  /* 0x00000000000f7919 */ /* 0x000e220000008800 */
[----:B------:R-:W-:Y:S02]  /*59b0*/  MOV R14, 0x400 ;  /* 0x00000400000e7802 */ /* 0x000fe40000000f00 */
[----:B------:R-:W-:Y:S02]  /*59c0*/  ISETP.NE.AND P1, PT, R0, RZ, PT ;  /* 0x000000ff0000720c */ /* 0x000fe40003f25270 */
[----:B0-----:R-:W-:Y:S02]  /*59d0*/  LEA R25, R15, R14, 0x18 ;  /* 0x0000000e0f197211 */ /* 0x001fe400078ec0ff */
[----:B------:R-:W-:-:S09]  /*59e0*/  SHF.L.U32 R14, R5, 0x1f, RZ ;  /* 0x0000001f050e7819 */ /* 0x000fd200000006ff */
[----:B------:R-:W0:Y:S01]  /*59f0*/  @!P1 LDC R15, c[0x0][0x500] ;  /* 0x00014000ff0f9b82 */ /* 0x000e220000000800 */
[----:B------:R-:W-:-:S04]  /*5a00*/  IMAD R23, R6, 0x8, R25 ;  /* 0x0000000806177824 */ /* 0x000fc800078e0219 */
[----:B------:R-:W1:Y:S02]  /*5a10*/  SYNCS.PHASECHK.TRANS64.TRYWAIT P0, [R23+URZ+0x68], R14 ;  /* 0x0000680e170075a7 */ /* 0x000e64000800017f */
[----:B-1----:R-:W-:Y:S05]  /*5a20*/  @!P0 BRA `(.L_x_107) ;  /* 0x0000001000bc8947 */ /* 0x002fea0003800000 */
.L_x_135:
[----:B-1----:R-:W-:Y:S01]  /*5a30*/  PRMT R14, R9, 0x9910, RZ ;  /* 0x00009910090e7816 */ /* 0x002fe200000000ff */
[----:B0-----:R0:W-:Y:S03]  /*5a40*/  @!P1 SYNCS.ARRIVE.TRANS64 RZ, [R23+URZ], R15 ;  /* 0x0000000f17ff99a7 */ /* 0x0011e6000800003f */
[----:B------:R-:W-:-:S13]  /*5a50*/  ISETP.NE.AND P0, PT, R14, 0x2, PT ;  /* 0x000000020e00780c */ /* 0x000fda0003f05270 */
[----:B0-----:R-:W-:Y:S05]  /*5a60*/  @P0 BRA `(.L_x_108) ;  /* 0x0000000000040947 */ /* 0x001fea0003800000 */
[----:B------:R-:W-:Y:S01]  /*5a70*/  BPT.TRAP 0x1 ;  /* 0x000000040000795c */ /* 0x000fe20000300000 */
.L_x_108:
[C---:B------:R-:W-:Y:S01]  /*5a80*/  IMAD R14, R6.reuse, 0x100, R13 ;  /* 0x00000100060e7824 */ /* 0x040fe200078e020d */
[----:B------:R-:W-:Y:S01]  /*5a90*/  R2UR UR9, R23 ;  /* 0x00000000170972ca */ /* 0x000fe200000e0000 */
[--C-:B------:R-:W-:Y:S01]  /*5aa0*/  IMAD R15, R6, 0x4000, R25.reuse ;  /* 0x00004000060f7824 */ /* 0x100fe200078e0219 */
[----:B------:R-:W-:Y:S01]  /*5ab0*/  UIADD3 UR4, UP0, UR20, 0xf0, URZ ;  /* 0x000000f014047890 */ /* 0x000fe2000ff1e03f */
[----:B------:R-:W-:Y:S01]  /*5ac0*/  IMAD R14, R14, 0x2, R25 ;  /* 0x000000020e0e7824 */ /* 0x000fe200078e0219 */
[----:B------:R-:W-:Y:S01]  /*5ad0*/  R2UR UR11, R20 ;  /* 0x00000000140b72ca */ /* 0x000fe200000e0000 */
[----:B------:R-:W-:Y:S01]  /*5ae0*/  VIADD R4, R4, 0xffffffff ;  /* 0xffffffff04047836 */ /* 0x000fe20000000000 */
[----:B------:R-:W-:Y:S01]  /*5af0*/  R2UR UR5, R15 ;  /* 0x000000000f0572ca */ /* 0x000fe200000e0000 */
[----:B------:R-:W-:Y:S01]  /*5b00*/  UIADD3 UR22, UP1, UR20, 0x1f0, URZ ;  /* 0x000001f014167890 */ /* 0x000fe2000ff3e03f */
[----:B------:R-:W-:Y:S01]  /*5b10*/  R2UR UR8, R14 ;  /* 0x000000000e0872ca */ /* 0x000fe200000e0000 */
[----:B------:R-:W-:Y:S01]  /*5b20*/  VIADD R6, R6, 0x1 ;  /* 0x0000000106067836 */ /* 0x000fe20000000000 */
[----:B------:R-:W-:Y:S01]  /*5b30*/  R2UR UR10, R22 ;  /* 0x00000000160a72ca */ /* 0x000fe200000e0000 */
[----:B------:R-:W-:Y:S01]  /*5b40*/  UIADD3.X UR23, URZ, UR21, URZ, UP1, !UPT ;  /* 0x000000153f177290 */ /* 0x000fe20008ffe43f */
[----:B------:R-:W-:Y:S01]  /*5b50*/  R2UR UR12, R7 ;  /* 0x00000000070c72ca */ /* 0x000fe200000e0000 */
[----:B------:R-:W-:Y:S01]  /*5b60*/  UMOV UR6, 0x0 ;  /* 0x0000000000067882 */ /* 0x000fe20000000000 */
[----:B------:R-:W-:Y:S01]  /*5b70*/  R2UR UR18, R21 ;  /* 0x00000000151272ca */ /* 0x000fe200000e0000 */
[----:B------:R-:W-:Y:S01]  /*5b80*/  UMOV UR7, 0x10000000 ;  /* 0x1000000000077882 */ /* 0x000fe20000000000 */
[----:B------:R-:W-:Y:S01]  /*5b90*/  ISETP.GT.AND P1, PT, R4, 0x1, PT ;  /* 0x000000010400780c */ /* 0x000fe20003f24270 */
[----:B------:R-:W-:Y:S01]  /*5ba0*/  UMOV UR19, 0x30000 ;  /* 0x0003000000137882 */ /* 0x000fe20000000000 */
[----:B------:R-:W-:Y:S01]  /*5bb0*/  ISETP.NE.AND P0, PT, R6, 0xd, PT ;  /* 0x0000000d0600780c */ /* 0x000fe20003f05270 */
[----:B------:R-:W-:Y:S01]  /*5bc0*/  UIADD3 UR13, UR5, 0x180, URZ ;  /* 0x00000180050d7890 */ /* 0x000fe2000fffe03f */
[----:B------:R-:W-:Y:S01]  /*5bd0*/  VIADD R22, R22, 0x10 ;  /* 0x0000001016167836 */ /* 0x000fe20000000000 */
[----:B------:R-:W-:Y:S01]  /*5be0*/  UIADD3.X UR5, URZ, UR21, URZ, UP0, !UPT ;  /* 0x000000153f057290 */ /* 0x000fe200087fe43f */
[----:B------:R-:W-:Y:S01]  /*5bf0*/  SEL R14, RZ, 0x1, P0 ;  /* 0x00000001ff0e7807 */ /* 0x000fe20000000000 */
[----:B------:R-:W-:Y:S01]  /*5c00*/  UIADD3 UR14, UR8, 0x34180, URZ ;  /* 0x00034180080e7890 */ /* 0x000fe2000fffe03f */
[----:B------:R-:W-:-:S02]  /*5c10*/  SEL R6, R6, RZ, P0 ;  /* 0x000000ff06067207 */ /* 0x000fc40000000000 */
[----:B------:R-:W-:Y:S01]  /*5c20*/  UMOV UR8, UR13 ;  /* 0x0000000d00087c82 */ /* 0x000fe20008000000 */
[----:B------:R-:W-:-:S03]  /*5c30*/  LOP3.LUT R5, R5, R14, RZ, 0x3c, !PT ;  /* 0x0000000e05057212 */ /* 0x000fc600078e3cff */
[----:B------:R0:W-:Y:S02]  /*5c40*/  UTMALDG.3D [UR8], [UR4], desc[UR6] ;  /* 0x00000608040075b4 */ /* 0x0001e40008011000 */
[----:B0-----:R-:W-:Y:S01]  /*5c50*/  UMOV UR8, UR14 ;  /* 0x0000000e00087c82 */ /* 0x001fe20008000000 */
[----:B------:R-:W-:Y:S02]  /*5c60*/  UMOV UR11, UR18 ;  /* 0x00000012000b7c82 */ /* 0x000fe40008000000 */
[----:B------:R0:W-:Y:S02]  /*5c70*/  UTMALDG.3D.MULTICAST [UR8], [UR22], UR19, desc[UR6] ;  /* 0x00000608160073b4 */ /* 0x0001e40008011813 */
[----:B0-----:R-:W-:Y:S05]  /*5c80*/  @P1 BRA `(.L_x_109) ;  /* 0xfffffffc00441947 */ /* 0x001fea000383ffff */
.L_x_106:
[----:B------:R-:W-:Y:S05]  /*5c90*/  BSYNC B1 ;  /* 0x0000000000017941 */ /* 0x000fea0003800000 */
.L_x_105:
[----:B------:R-:W-:Y:S01]  /*5ca0*/  LOP3.LUT P1, RZ, R10, 0xff, RZ, 0xc0, !PT ;  /* 0x000000ff0aff7812 */ /* 0x000fe2000782c0ff */
[C---:B------:R-:W-:Y:S01]  /*5cb0*/  IMAD.IADD R7, R11.reuse, 0x1, R8 ;  /* 0x000000010b077824 */ /* 0x040fe200078e0208 */
[----:B------:R-:W-:Y:S01]  /*5cc0*/  ULDC.64 UR4, c[0x0][0x650] ;  /* 0x0001940000047ab9 */ /* 0x000fe20000000a00 */
[----:B------:R-:W-:Y:S01]  /*5cd0*/  ISETP.GE.U32.AND P2, PT, R11, 0xd, PT ;  /* 0x0000000d0b00780c */ /* 0x000fe20003f46070 */
[----:B------:R-:W-:Y:S01]  /*5ce0*/  BSSY B1, `(.L_x_110) ;  /* 0x000006c000017945 */ /* 0x000fe20003800000 */
[----:B------:R-:W-:Y:S01]  /*5cf0*/  IMAD.MOV.U32 R20, RZ, RZ, -0x1 ;  /* 0xffffffffff147424 */ /* 0x000fe200078e00ff */
[----:B------:R-:W-:Y:S01]  /*5d00*/  ISETP.GT.U32.AND P0, PT, R7, 0xc, PT ;  /* 0x0000000c0700780c */ /* 0x000fe20003f04070 */
[----:B------:R-:W-:Y:S01]  /*5d10*/  IMAD.MOV.U32 R21, RZ, RZ, -0x1 ;  /* 0xffffffffff157424 */ /* 0x000fe200078e00ff */
[----:B------:R-:W-:Y:S02]  /*5d20*/  PRMT R10, RZ, 0x7610, R10 ;  /* 0x00007610ff0a7816 */ /* 0x000fe4000000000a */
[----:B------:R-:W-:-:S03]  /*5d30*/  ISETP.LT.U32.AND P0, PT, R11, 0xd, P0 ;  /* 0x0000000d0b00780c */ /* 0x000fc60000701070 */
[----:B------:R-:W0:Y:S01]  /*5d40*/  @P1 S2R R5, SR_CgaCtaId ;  /* 0x0000000000051919 */ /* 0x000e220000008800 */
[----:B------:R-:W-:-:S04]  /*5d50*/  @P1 MOV R4, 0x400 ;  /* 0x0000040000041802 */ /* 0x000fc80000000f00 */
[----:B0-----:R-:W-:Y:S01]  /*5d60*/  @P1 LEA R6, R5, R4, 0x18 ;  /* 0x0000000405061211 */ /* 0x001fe200078ec0ff */
[----:B------:R-:W-:Y:S01]  /*5d70*/  IMAD.WIDE.U32 R4, R7, 0x4ec4ec4f, RZ ;  /* 0x4ec4ec4f07047825 */ /* 0x000fe200078e00ff */
[----:B------:R-:W-:Y:S02]  /*5d80*/  SEL R4, RZ, 0x1, !P0 ;  /* 0x00000001ff047807 */ /* 0x000fe40004000000 */
[----:B------:R0:W-:Y:S01]  /*5d90*/  @P1 SYNCS.ARRIVE.TRANS64.A1T0 RZ, [R6+URZ+0xe8], RZ ;  /* 0x0000e8ff06ff19a7 */ /* 0x0001e2000810003f */
[----:B------:R-:W-:Y:S02]  /*5da0*/  IADD3 R16, P1, R16, UR36, RZ ;  /* 0x0000002410107c10 */ /* 0x000fe4000ff3e0ff */
[----:B------:R-:W-:Y:S02]  /*5db0*/  LOP3.LUT R3, R3, R4, RZ, 0x3c, !PT ;  /* 0x0000000403037212 */ /* 0x000fe400078e3cff */
[----:B------:R-:W-:Y:S02]  /*5dc0*/  IADD3.X R17, R17, UR40, RZ, P1, !PT ;  /* 0x0000002811117c10 */ /* 0x000fe40008ffe4ff */
[----:B------:R-:W-:-:S02]  /*5dd0*/  ISETP.GE.U32.AND P0, PT, R16, UR4, PT ;  /* 0x0000000410007c0c */ /* 0x000fc4000bf06070 */
[----:B0-----:R-:W-:Y:S02]  /*5de0*/  SHF.R.U32.HI R6, RZ, 0x2, R5 ;  /* 0x00000002ff067819 */ /* 0x001fe40000011605 */
[----:B------:R-:W-:Y:S02]  /*5df0*/  ISETP.GE.U32.AND.EX P0, PT, R17, UR5, PT, P0 ;  /* 0x0000000511007c0c */ /* 0x000fe4000bf06100 */
[----:B------:R-:W-:Y:S01]  /*5e00*/  @P2 LOP3.LUT R3, R3, 0x1, R6, 0x78, !PT ;  /* 0x0000000103032812 */ /* 0x000fe200078e7806 */
[----:B------:R-:W-:Y:S01]  /*5e10*/  IMAD R8, R6, -0xd, R7 ;  /* 0xfffffff306087824 */ /* 0x000fe200078e0207 */
[----:B------:R-:W-:Y:S01]  /*5e20*/  PRMT R4, RZ, 0x7610, R4 ;  /* 0x00007610ff047816 */ /* 0x000fe20000000004 */
[----:B------:R-:W-:-:S08]  /*5e30*/  IMAD.MOV.U32 R7, RZ, RZ, -0x1 ;  /* 0xffffffffff077424 */ /* 0x000fd000078e00ff */
[----:B------:R-:W-:Y:S05]  /*5e40*/  @P0 BRA `(.L_x_111) ;  /* 0x0000000400540947 */ /* 0x000fea0003800000 */
[----:B------:R-:W0:Y:S01]  /*5e50*/  S2R R15, SR_CTAID.X ;  /* 0x00000000000f7919 */ /* 0x000e220000002500 */
[----:B------:R-:W-:Y:S01]  /*5e60*/  ULDC.64 UR4, c[0x0][0x628] ;  /* 0x00018a0000047ab9 */ /* 0x000fe20000000a00 */
[----:B------:R-:W-:Y:S01]  /*5e70*/  ULDC UR7, c[0x0][0x630] ;  /* 0x00018c0000077ab9 */ /* 0x000fe20000000800 */
[----:B------:R-:W-:Y:S01]  /*5e80*/  ISETP.NE.U32.AND P0, PT, RZ, UR4, PT ;  /* 0x00000004ff007c0c */ /* 0x000fe2000bf05070 */
[----:B------:R-:W1:Y:S01]  /*5e90*/  S2R R20, SR_CTAID.Y ;  /* 0x0000000000147919 */ /* 0x000e620000002600 */
[----:B------:R-:W-:Y:S01]  /*5ea0*/  ULDC UR8, c[0x0][0x150] ;  /* 0x0000540000087ab9 */ /* 0x000fe20000000800 */
[----:B------:R-:W-:Y:S01]  /*5eb0*/  IMAD.MOV.U32 R4, RZ, RZ, R16 ;  /* 0x000000ffff047224 */ /* 0x000fe200078e0010 */
[----:B------:R-:W-:Y:S01]  /*5ec0*/  ISETP.NE.AND.EX P0, PT, RZ, UR5, PT, P0 ;  /* 0x00000005ff007c0c */ /* 0x000fe2000bf05300 */
[----:B------:R-:W-:Y:S01]  /*5ed0*/  IMAD.MOV.U32 R5, RZ, RZ, R17 ;  /* 0x000000ffff057224 */ /* 0x000fe200078e0011 */
[----:B0-----:R-:W-:-:S11]  /*5ee0*/  I2FP.F32.U32 R22, R15 ;  /* 0x0000000f00167245 */ /* 0x001fd60000201000 */
[----:B------:R-:W-:Y:S05]  /*5ef0*/  @!P0 BRA `(.L_x_112) ;  /* 0x0000000000288947 */ /* 0x000fea0003800000 */
[----:B------:R-:W-:Y:S02]  /*5f00*/  ULDC UR6, c[0x0][0x634] ;  /* 0x00018d0000067ab9 */ /* 0x000fe40000000800 */
[----:B------:R-:W-:-:S05]  /*5f10*/  IADD3 R5, P0, R16, UR6, RZ ;  /* 0x0000000610057c10 */ /* 0x000fca000ff1e0ff */
[----:B------:R-:W-:-:S04]  /*5f20*/  IMAD.X R21, RZ, RZ, R17, P0 ;  /* 0x000000ffff157224 */ /* 0x000fc800000e0611 */
[----:B------:R-:W-:-:S04]  /*5f30*/  IMAD.WIDE.U32 R6, R21, UR4, RZ ;  /* 0x0000000415067c25 */ /* 0x000fc8000f8e00ff */
[----:B------:R-:W-:-:S04]  /*5f40*/  IMAD.WIDE.U32 R6, P0, R5, UR5, R6 ;  /* 0x0000000505067c25 */ /* 0x000fc8000f800006 */
[----:B------:R-:W-:-:S04]  /*5f50*/  IMAD.WIDE.U32 R4, R5, UR4, RZ ;  /* 0x0000000405047c25 */ /* 0x000fc8000f8e00ff */
[----:B------:R-:W-:Y:S01]  /*5f60*/  IMAD.MOV.U32 R4, RZ, RZ, R7 ;  /* 0x000000ffff047224 */ /* 0x000fe200078e0007 */
[----:B------:R-:W-:Y:S01]  /*5f70*/  IADD3 RZ, P1, R5, R6, RZ ;  /* 0x0000000605ff7210 */ /* 0x000fe20007f3e0ff */
[----:B------:R-:W-:-:S04]  /*5f80*/  IMAD.X R5, RZ, RZ, RZ, P0 ;  /* 0x000000ffff057224 */ /* 0x000fc800000e06ff */
[----:B------:R-:W-:-:S08]  /*5f90*/  IMAD.WIDE.U32.X R4, R21, UR5, R4, P1 ;  /* 0x0000000515047c25 */ /* 0x000fd000088e0404 */
.L_x_112:
[--C-:B------:R-:W-:Y:S01]  /*5fa0*/  SHF.R.U64 R14, R4, UR7, R5.reuse ;  /* 0x00000007040e7c19 */ /* 0x100fe20008001205 */
[----:B------:R-:W-:Y:S01]  /*5fb0*/  FMUL R22, R22, UR8 ;  /* 0x0000000816167c20 */ /* 0x000fe20008400000 */
[----:B------:R-:W-:Y:S01]  /*5fc0*/  SHF.R.U32.HI R4, RZ, UR7, R5 ;  /* 0x00000007ff047c19 */ /* 0x000fe20008011605 */
[----:B------:R-:W0:Y:S01]  /*5fd0*/  LDC R6, c[0x0][0x144] ;  /* 0x00005100ff067b82 */ /* 0x000e220000000800 */
[----:B------:R-:W-:Y:S01]  /*5fe0*/  IADD3 R5, P0, RZ, -R14, RZ ;  /* 0x8000000eff057210 */ /* 0x000fe20007f1e0ff */
[----:B------:R-:W-:Y:S01]  /*5ff0*/  ULDC UR6, c[0x0][0x154] ;  /* 0x0000550000067ab9 */ /* 0x000fe20000000800 */
[----:B-1----:R-:W-:Y:S01]  /*6000*/  I2FP.F32.U32 R7, R20 ;  /* 0x0000001400077245 */ /* 0x002fe20000201000 */
[----:B------:R-:W1:Y:S01]  /*6010*/  F2I.U32.TRUNC.NTZ R22, R22 ;  /* 0x0000001600167305 */ /* 0x000e62000020f000 */
[----:B------:R-:W-:Y:S01]  /*6020*/  ULDC.64 UR4, c[0x0][0x620] ;  /* 0x0001880000047ab9 */ /* 0x000fe20000000a00 */
[----:B------:R-:W-:Y:S01]  /*6030*/  IMAD.X R4, RZ, RZ, ~R4, P0 ;  /* 0x000000ffff047224 */ /* 0x000fe200000e0e04 */
[----:B------:R-:W-:Y:S01]  /*6040*/  ISETP.NE.AND P2, PT, R2, 0x1, PT ;  /* 0x000000010200780c */ /* 0x000fe20003f45270 */
[----:B------:R-:W-:Y:S01]  /*6050*/  FMUL R23, R7, UR6 ;  /* 0x0000000607177c20 */ /* 0x000fe20008400000 */
[----:B------:R-:W2:Y:S01]  /*6060*/  LDC R25, c[0x0][0x148] ;  /* 0x00005200ff197b82 */ /* 0x000ea20000000800 */
[----:B------:R-:W-:Y:S01]  /*6070*/  IMAD R4, R4, UR4, RZ ;  /* 0x0000000404047c24 */ /* 0x000fe2000f8e02ff */
[----:B------:R-:W-:-:S02]  /*6080*/  ULDC.64 UR6, c[0x0][0x640] ;  /* 0x0001900000067ab9 */ /* 0x000fc40000000a00 */
[----:B------:R-:W-:Y:S01]  /*6090*/  ISETP.NE.U32.AND P0, PT, RZ, UR6, PT ;  /* 0x00000006ff007c0c */ /* 0x000fe2000bf05070 */
[----:B------:R-:W3:Y:S01]  /*60a0*/  F2I.U32.TRUNC.NTZ R23, R23 ;  /* 0x0000001700177305 */ /* 0x000ee2000020f000 */
[C---:B------:R-:W-:Y:S02]  /*60b0*/  IMAD R7, R5.reuse, UR5, R4 ;  /* 0x0000000505077c24 */ /* 0x040fe4000f8e0204 */
[----:B------:R-:W-:Y:S01]  /*60c0*/  IMAD.WIDE.U32 R4, R5, UR4, R16 ;  /* 0x0000000405047c25 */ /* 0x000fe2000f8e0010 */
[----:B------:R-:W-:Y:S01]  /*60d0*/  ULDC UR4, c[0x0][0x618] ;  /* 0x0001860000047ab9 */ /* 0x000fe20000000800 */
[----:B------:R-:W-:Y:S02]  /*60e0*/  ISETP.NE.AND.EX P0, PT, RZ, UR7, PT, P0 ;  /* 0x00000007ff007c0c */ /* 0x000fe4000bf05300 */
[----:B------:R-:W-:Y:S02]  /*60f0*/  IMAD.IADD R5, R5, 0x1, R7 ;  /* 0x0000000105057824 */ /* 0x000fe400078e0207 */
[----:B-1----:R-:W-:-:S03]  /*6100*/  IMAD.MOV R22, RZ, RZ, -R22 ;  /* 0x000000ffff167224 */ /* 0x002fc600078e0a16 */
[----:B------:R-:W-:Y:S01]  /*6110*/  SHF.R.U64 R21, R4, UR4, R5 ;  /* 0x0000000404157c19 */ /* 0x000fe20008001205 */
[----:B0-----:R-:W-:Y:S01]  /*6120*/  IMAD R15, R6, R22, R15 ;  /* 0x00000016060f7224 */ /* 0x001fe200078e020f */
[----:B------:R-:W-:Y:S01]  /*6130*/  SHF.R.U32.HI R4, RZ, UR4, R5 ;  /* 0x00000004ff047c19 */ /* 0x000fe20008011605 */
[----:B------:R-:W-:Y:S01]  /*6140*/  ULDC UR4, c[0x0][0x608] ;  /* 0x0001820000047ab9 */ /* 0x000fe20000000800 */
[----:B---3--:R-:W-:Y:S02]  /*6150*/  IMAD.MOV R6, RZ, RZ, -R23 ;  /* 0x000000ffff067224 */ /* 0x008fe400078e0a17 */
[--C-:B------:R-:W-:Y:S02]  /*6160*/  SHF.R.U64 R22, R21, UR4, R4.reuse ;  /* 0x0000000415167c19 */ /* 0x100fe40008001204 */
[----:B------:R-:W-:Y:S01]  /*6170*/  SHF.R.U32.HI R5, RZ, UR4, R4 ;  /* 0x00000004ff057c19 */ /* 0x000fe20008011604 */
[----:B------:R-:W-:Y:S01]  /*6180*/  ULDC UR4, c[0x0][0x658] ;  /* 0x0001960000047ab9 */ /* 0x000fe20000000800 */
[----:B--2---:R-:W-:-:S02]  /*6190*/  @P2 IMAD R15, R25, R6, R20 ;  /* 0x00000006190f2224 */ /* 0x004fc400078e0214 */
[--C-:B------:R-:W-:Y:S02]  /*61a0*/  SHF.R.U64 R20, R22, UR4, R5.reuse ;  /* 0x0000000416147c19 */ /* 0x100fe40008001205 */
[----:B------:R-:W-:-:S03]  /*61b0*/  SHF.R.U32.HI R23, RZ, UR4, R5 ;  /* 0x00000004ff177c19 */ /* 0x000fc60008011605 */
[----:B------:R-:W-:Y:S02]  /*61c0*/  IMAD.MOV.U32 R6, RZ, RZ, R20 ;  /* 0x000000ffff067224 */ /* 0x000fe400078e0014 */
[----:B------:R-:W-:Y:S01]  /*61d0*/  IMAD.MOV.U32 R5, RZ, RZ, R23 ;  /* 0x000000ffff057224 */ /* 0x000fe200078e0017 */
[----:B------:R-:W-:Y:S06]  /*61e0*/  @!P0 BRA `(.L_x_113) ;  /* 0x00000000002c8947 */ /* 0x000fec0003800000 */
        /* <DEDUP_REMOVED lines=9> */
[----:B------:R-:W-:-:S04]  /*6280*/  IMAD.WIDE.U32.X R4, R23, UR7, R4, P1 ;  /* 0x0000000717047c25 */ /* 0x000fc800088e0404 */
[----:B------:R-:W-:-:S07]  /*6290*/  IMAD.MOV.U32 R6, RZ, RZ, R4 ;  /* 0x000000ffff067224 */ /* 0x000fce00078e0004 */
.L_x_113:
[----:B------:R-:W-:Y:S01]  /*62a0*/  ULDC UR4, c[0x0][0x648] ;  /* 0x0001920000047ab9 */ /* 0x000fe20000000800 */
[----:B------:R-:W-:Y:S01]  /*62b0*/  LOP3.LUT R4, R22, UR16, RZ, 0xc0, !PT ;  /* 0x0000001016047c12 */ /* 0x000fe2000f8ec0ff */
[----:B------:R-:W-:Y:S01]  /*62c0*/  ULDC UR5, c[0x0][0x610] ;  /* 0x0001840000057ab9 */ /* 0x000fe20000000800 */
[----:B------:R-:W-:Y:S01]  /*62d0*/  SHF.R.U64 R5, R6, UR4, R5 ;  /* 0x0000000406057c19 */ /* 0x000fe20008001205 */
[----:B------:R-:W-:Y:S01]  /*62e0*/  ULDC UR4, c[0x0][0x638] ;  /* 0x00018e0000047ab9 */ /* 0x000fe20000000800 */
[----:B------:R-:W-:-:S03]  /*62f0*/  LOP3.LUT R21, R21, UR15, RZ, 0xc0, !PT ;  /* 0x0000000f15157c12 */ /* 0x000fc6000f8ec0ff */
[----:B------:R-:W-:Y:S02]  /*6300*/  IMAD.MOV R7, RZ, RZ, -R5 ;  /* 0x000000ffff077224 */ /* 0x000fe400078e0a05 */
[----:B------:R-:W-:Y:S02]  /*6310*/  IMAD R4, R5, UR17, R4 ;  /* 0x0000001105047c24 */ /* 0x000fe4000f8e0204 */
[----:B------:R-:W-:Y:S01]  /*6320*/  IMAD R20, R7, UR4, R20 ;  /* 0x0000000407147c24 */ /* 0x000fe2000f8e0214 */
[----:B------:R-:W-:Y:S01]  /*6330*/  ULDC UR4, c[0x0][0x600] ;  /* 0x0001800000047ab9 */ /* 0x000fe20000000800 */
[----:B------:R-:W-:Y:S02]  /*6340*/  IMAD R15, R4, UR5, R15 ;  /* 0x00000005040f7c24 */ /* 0x000fe4000f8e020f */
[----:B------:R-:W-:Y:S02]  /*6350*/  IMAD R20, R20, UR4, R21 ;  /* 0x0000000414147c24 */ /* 0x000fe4000f8e0215 */
[----:B------:R-:W-:-:S02]  /*6360*/  IMAD.MOV.U32 R4, RZ, RZ, 0x1 ;  /* 0x00000001ff047424 */ /* 0x000fc400078e00ff */
[----:B------:R-:W-:Y:S01]  /*6370*/  IMAD.MOV.U32 R7, RZ, RZ, R14 ;  /* 0x000000ffff077224 */ /* 0x000fe200078e000e */
[----:B------:R-:W-:Y:S02]  /*6380*/  SEL R21, R20, R15, !P2 ;  /* 0x0000000f14157207 */ /* 0x000fe40005000000 */
[----:B------:R-:W-:-:S07]  /*6390*/  SEL R20, R15, R20, !P2 ;  /* 0x000000140f147207 */ /* 0x000fce0005000000 */
.L_x_111:
[----:B------:R-:W-:Y:S05]  /*63a0*/  BSYNC B1 ;  /* 0x0000000000017941 */ /* 0x000fea0003800000 */
.L_x_110:
[----:B------:R-:W-:-:S13]  /*63b0*/  LOP3.LUT P0, RZ, R4, 0xff, RZ, 0xc0, !PT ;  /* 0x000000ff04ff7812 */ /* 0x000fda000780c0ff */
[----:B------:R-:W-:Y:S05]  /*63c0*/  @P0 BRA `(.L_x_114) ;  /* 0xfffffff400400947 */ /* 0x000fea000383ffff */
[----:B------:R-:W-:Y:S05]  /*63d0*/  BSYNC B0 ;  /* 0x0000000000007941 */ /* 0x000fea0003800000 */
.L_x_103:
[----:B------:R-:W-:-:S03]  /*63e0*/  UMOV UR4, 0xffffffff ;  /* 0xffffffff00047882 */ /* 0x000fc60000000000 */
[----:B------:R-:W-:Y:S05]  /*63f0*/  BRA.DIV UR4, `(.L_x_115) ;  /* 0x0000000a045c7947 */ /* 0x000fea000b800000 */
[----:B------:R-:W-:-:S13]  /*6400*/  ELECT P6, URZ, PT ;  /* 0x00000000003f782f */ /* 0x000fda00038c0000 */
.L_x_138:
[----:B------:R-:W-:Y:S04]  /*6410*/  BSSY B0, `(.L_x_116) ;  /* 0x000007c000007945 */ /* 0x000fe80003800000 */
[----:B------:R-:W-:Y:S05]  /*6420*/  @!P6 BRA `(.L_x_117) ;  /* 0x0000000400e8e947 */ /* 0x000fea0003800000 */
[----:B------:R-:W-:-:S04]  /*6430*/  LOP3.LUT R18, R18, 0x2, RZ, 0xfc, !PT ;  /* 0x0000000212127812 */ /* 0x000fc800078efcff */
[----:B------:R-:W-:-:S13]  /*6440*/  ISETP.NE.AND P0, PT, R18, 0x3, PT ;  /* 0x000000031200780c */ /* 0x000fda0003f05270 */
[----:B------:R-:W-:Y:S05]  /*6450*/  @!P0 BRA `(.L_x_118) ;  /* 0x0000000000048947 */ /* 0x000fea0003800000 */
[----:B------:R-:W-:Y:S01]  /*6460*/  BPT.TRAP 0x1 ;  /* 0x000000040000795c */ /* 0x000fe20000300000 */
.L_x_118:
[----:B------:R-:W0:Y:S01]  /*6470*/  S2R R5, SR_CgaCtaId ;  /* 0x0000000000057919 */ /* 0x000e220000008800 */
[----:B------:R-:W-:Y:S02]  /*6480*/  MOV R0, 0x400 ;  /* 0x0000040000007802 */ /* 0x000fe40000000f00 */
[----:B------:R-:W-:Y:S02]  /*6490*/  SHF.L.U32 R2, R3, 0x1f, RZ ;  /* 0x0000001f03027819 */ /* 0x000fe400000006ff */
[----:B0-----:R-:W-:-:S05]  /*64a0*/  LEA R5, R5, R0, 0x18 ;  /* 0x0000000005057211 */ /* 0x001fca00078ec0ff */
[----:B------:R-:W-:-:S04]  /*64b0*/  VIADD R5, R5, 0x68 ;  /* 0x0000006805057836 */ /* 0x000fc80000000000 */
[C---:B------:R-:W-:Y:S02]  /*64c0*/  IMAD R7, R8.reuse, 0x8, R5 ;  /* 0x0000000808077824 */ /* 0x040fe400078e0205 */
[----:B------:R-:W-:Y:S02]  /*64d0*/  VIADD R8, R8, 0x1 ;  /* 0x0000000108087836 */ /* 0x000fe40000000000 */
[----:B------:R-:W0:Y:S03]  /*64e0*/  SYNCS.PHASECHK.TRANS64.TRYWAIT P0, [R7+URZ], R2 ;  /* 0x00000002070075a7 */ /* 0x000e26000800017f */
[----:B------:R-:W-:-:S04]  /*64f0*/  ISETP.NE.AND P1, PT, R8, 0xd, PT ;  /* 0x0000000d0800780c */ /* 0x000fc80003f25270 */
[----:B------:R-:W-:Y:S02]  /*6500*/  SEL R0, RZ, 0x1, P1 ;  /* 0x00000001ff007807 */ /* 0x000fe40000800000 */
[----:B------:R-:W-:Y:S02]  /*6510*/  SEL R8, R8, RZ, P1 ;  /* 0x000000ff08087207 */ /* 0x000fe40000800000 */
[----:B------:R-:W-:-:S03]  /*6520*/  LOP3.LUT R9, R3, R0, RZ, 0x3c, !PT ;  /* 0x0000000003097212 */ /* 0x000fc600078e3cff */
[----:B------:R-:W-:Y:S01]  /*6530*/  IMAD R6, R8, 0x8, R5 ;  /* 0x0000000808067824 */ /* 0x000fe200078e0205 */
[----:B------:R-:W-:Y:S01]  /*6540*/  SHF.L.U32 R3, R9, 0x1f, RZ ;  /* 0x0000001f09037819 */ /* 0x000fe200000006ff */
[----:B0-----:R-:W-:Y:S06]  /*6550*/  @!P0 BRA `(.L_x_119) ;  /* 0x0000000800248947 */ /* 0x001fec0003800000 */
.L_x_139:
[----:B------:R-:W1:Y:S01]  /*6560*/  SYNCS.PHASECHK.TRANS64.TRYWAIT P0, [R6+URZ], R3 ;  /* 0x00000003060075a7 */ /* 0x000e62000800017f */
[----:B------:R-:W-:-:S05]  /*6570*/  VIADD R0, R8, 0x1 ;  /* 0x0000000108007836 */ /* 0x000fca0000000000 */
[----:B------:R-:W-:-:S04]  /*6580*/  ISETP.NE.AND P1, PT, R0, 0xd, PT ;  /* 0x0000000d0000780c */ /* 0x000fc80003f25270 */
[----:B0-----:R-:W-:Y:S02]  /*6590*/  SEL R2, RZ, 0x1, P1 ;  /* 0x00000001ff027807 */ /* 0x001fe40000800000 */
[----:B------:R-:W-:Y:S02]  /*65a0*/  SEL R0, R0, RZ, P1 ;  /* 0x000000ff00007207 */ /* 0x000fe40000800000 */
[----:B------:R-:W-:-:S03]  /*65b0*/  LOP3.LUT R9, R9, R2, RZ, 0x3c, !PT ;  /* 0x0000000209097212 */ /* 0x000fc600078e3cff */
[----:B------:R-:W-:Y:S01]  /*65c0*/  IMAD R7, R0, 0x8, R5 ;  /* 0x0000000800077824 */ /* 0x000fe200078e0205 */
[----:B------:R-:W-:Y:S01]  /*65d0*/  SHF.L.U32 R4, R9, 0x1f, RZ ;  /* 0x0000001f09047819 */ /* 0x000fe200000006ff */
[----:B-1----:R-:W-:Y:S06]  /*65e0*/  @!P0 BRA `(.L_x_120) ;  /* 0x0000000800148947 */ /* 0x002fec0003800000 */
.L_x_140:
[----:B------:R-:W1:Y:S01]  /*65f0*/  SYNCS.PHASECHK.TRANS64.TRYWAIT P0, [R7+URZ], R4 ;  /* 0x00000004070075a7 */ /* 0x000e62000800017f */
[----:B------:R-:W-:-:S05]  /*6600*/  VIADD R0, R0, 0x1 ;  /* 0x0000000100007836 */ /* 0x000fca0000000000 */
[----:B------:R-:W-:-:S04]  /*6610*/  ISETP.NE.AND P1, PT, R0, 0xd, PT ;  /* 0x0000000d0000780c */ /* 0x000fc80003f25270 */
[----:B------:R-:W-:Y:S02]  /*6620*/  SEL R2, RZ, 0x1, P1 ;  /* 0x00000001ff027807 */ /* 0x000fe40000800000 */
[----:B------:R-:W-:Y:S02]  /*6630*/  SEL R0, R0, RZ, P1 ;  /* 0x000000ff00007207 */ /* 0x000fe40000800000 */
[----:B------:R-:W-:-:S03]  /*6640*/  LOP3.LUT R9, R9, R2, RZ, 0x3c, !PT ;  /* 0x0000000209097212 */ /* 0x000fc600078e3cff */
[----:B0-----:R-:W-:Y:S01]  /*6650*/  IMAD R6, R0, 0x8, R5 ;  /* 0x0000000800067824 */ /* 0x001fe200078e0205 */
[----:B------:R-:W-:Y:S01]  /*6660*/  SHF.L.U32 R3, R9, 0x1f, RZ ;  /* 0x0000001f09037819 */ /* 0x000fe200000006ff */
[----:B-1----:R-:W-:Y:S06]  /*6670*/  @!P0 BRA `(.L_x_121) ;  /* 0x0000000800048947 */ /* 0x002fec0003800000 */
.L_x_141:
        /* <DEDUP_REMOVED lines=9> */
.L_x_142:
        /* <DEDUP_REMOVED lines=9> */
.L_x_143:
        /* <DEDUP_REMOVED lines=9> */
.L_x_144:
        /* <DEDUP_REMOVED lines=9> */
.L_x_145:
        /* <DEDUP_REMOVED lines=9> */
.L_x_146:
        /* <DEDUP_REMOVED lines=9> */
.L_x_147:
        /* <DEDUP_REMOVED lines=9> */
.L_x_148:
        /* <DEDUP_REMOVED lines=9> */
.L_x_149:
[----:B------:R-:W1:Y:S01]  /*6b00*/  SYNCS.PHASECHK.TRANS64.TRYWAIT P0, [R6+URZ], R3 ;  /* 0x00000003060075a7 */ /* 0x000e62000800017f */
[----:B------:R-:W-:-:S05]  /*6b10*/  VIADD R0, R0, 0x1 ;  /* 0x0000000100007836 */ /* 0x000fca0000000000 */
[----:B------:R-:W-:-:S04]  /*6b20*/  ISETP.NE.AND P1, PT, R0, 0xd, PT ;  /* 0x0000000d0000780c */ /* 0x000fc80003f25270 */
[----:B------:R-:W-:Y:S02]  /*6b30*/  SEL R2, RZ, 0x1, P1 ;  /* 0x00000001ff027807 */ /* 0x000fe40000800000 */
[----:B------:R-:W-:Y:S02]  /*6b40*/  SEL R0, R0, RZ, P1 ;  /* 0x000000ff00007207 */ /* 0x000fe40000800000 */
[----:B------:R-:W-:Y:S01]  /*6b50*/  LOP3.LUT R2, R9, R2, RZ, 0x3c, !PT ;  /* 0x0000000209027212 */ /* 0x000fe200078e3cff */
[----:B-1----:R-:W-:Y:S06]  /*6b60*/  @!P0 BRA `(.L_x_130) ;  /* 0x00000004007c8947 */ /* 0x002fec0003800000 */
.L_x_150:
[----:B------:R-:W-:Y:S01]  /*6b70*/  IMAD R5, R0, 0x8, R5 ;  /* 0x0000000800057824 */ /* 0x000fe200078e0205 */
[----:B------:R-:W-:-:S07]  /*6b80*/  SHF.L.U32 R0, R2, 0x1f, RZ ;  /* 0x0000001f02007819 */ /* 0x000fce00000006ff */
.L_x_131:
[----:B--2---:R2:W3:Y:S02]  /*6b90*/  SYNCS.PHASECHK.TRANS64.TRYWAIT P0, [R5+URZ], R0 ;  /* 0x00000000050075a7 */ /* 0x0044e4000800017f */
[----:B---3--:R-:W-:Y:S05]  /*6ba0*/  @!P0 NANOSLEEP.SYNCS 0x989680 ;  /* 0x009896800000895d */ /* 0x008fea0003900000 */
[----:B------:R-:W3:Y:S02]  /*6bb0*/  @!P0 SYNCS.PHASECHK.TRANS64 P0, [R5+URZ], R0 ;  /* 0x00000000050085a7 */ /* 0x000ee4000800007f */
[----:B---3--:R-:W-:Y:S05]  /*6bc0*/  @!P0 BRA `(.L_x_131) ;  /* 0xfffffffc00f08947 */ /* 0x008fea000383ffff */
.L_x_117:
[----:B------:R-:W-:Y:S05]  /*6bd0*/  BSYNC B0 ;  /* 0x0000000000007941 */ /* 0x000fea0003800000 */
.L_x_116:
[----:B------:R-:W-:Y:S05]  /*6be0*/  EXIT ;  /* 0x000000000000794d */ /* 0x000fea0003800000 */
.L_x_22:
[----:B-1----:R1:W2:Y:S02]  /*6bf0*/  SYNCS.PHASECHK.TRANS64.TRYWAIT P1, [R3+URZ], R0 ;  /* 0x00000000030075a7 */ /* 0x0022a4000802017f */
[----:B--2---:R-:W-:Y:S05]  /*6c00*/  @!P1 NANOSLEEP.SYNCS 0x989680 ;  /* 0x009896800000995d */ /* 0x004fea0003900000 */
[----:B------:R-:W2:Y:S02]  /*6c10*/  @!P1 SYNCS.PHASECHK.TRANS64 P1, [R3+URZ], R0 ;  /* 0x00000000030095a7 */ /* 0x000ea4000802007f */
[----:B--2---:R-:W-:Y:S05]  /*6c20*/  @!P1 BRA `(.L_x_22) ;  /* 0xfffffffc00f09947 */ /* 0x004fea000383ffff */
[----:B------:R-:W-:Y:S05]  /*6c30*/  BRA `(.L_x_21) ;  /* 0xffffffac00447947 */ /* 0x000fea000383ffff */
.L_x_27:
[----:B-1----:R-:W-:-:S04]  /*6c40*/  IMAD.U32 R5, RZ, RZ, UR4 ;  /* 0x00000004ff057e24 */ /* 0x002fc8000f8e00ff */
[----:B------:R1:W2:Y:S03]  /*6c50*/  SYNCS.PHASECHK.TRANS64.TRYWAIT P1, [R5+URZ], R4 ;  /* 0x00000004050075a7 */ /* 0x0002a6000802017f */
[----:B--2---:R-:W-:Y:S05]  /*6c60*/  @!P1 NANOSLEEP.SYNCS 0x989680 ;  /* 0x009896800000995d */ /* 0x004fea0003900000 */
[----:B------:R-:W2:Y:S02]  /*6c70*/  @!P1 SYNCS.PHASECHK.TRANS64 P1, [R5+URZ], R4 ;  /* 0x00000004050095a7 */ /* 0x000ea4000802007f */
[----:B--2---:R-:W-:Y:S05]  /*6c80*/  @!P1 BRA `(.L_x_27) ;  /* 0xfffffffc00ec9947 */ /* 0x004fea000383ffff */
[----:B------:R-:W-:Y:S05]  /*6c90*/  BRA `(.L_x_26) ;  /* 0xffffffac00f07947 */ /* 0x000fea000383ffff */
.L_x_104:
[----:B------:R-:W-:Y:S01]  /*6ca0*/  BSSY B1, `(.L_x_132) ;  /* 0x0000006000017945 */ /* 0x000fe20003800000 */
[----:B------:R-:W-:-:S07]  /*6cb0*/  IMAD.MOV.U32 R15, RZ, RZ, -0x1 ;  /* 0xffffffffff0f7424 */ /* 0x000fce00078e00ff */
[----:B------:R-:W-:Y:S05]  /*6cc0*/  WARPSYNC.COLLECTIVE R15, `(.L_x_133) ;  /* 0x000000000f0c7348 */ /* 0x000fea0003c00000 */
[----:B------:R-:W-:Y:S02]  /*6cd0*/  ELECT P6, UR62, PT ;  /* 0x00000000003e782f */ /* 0x000fe400038c0000 */
[----:B------:R-:W-:Y:S01]  /*6ce0*/  MOV R14, UR62 ;  /* 0x0000003e000e7c02 */ /* 0x000fe20008000f00 */
[----:B------:R-:W-:Y:S10]  /*6cf0*/  ENDCOLLECTIVE ;  /* 0x000000000000791b */ /* 0x000ff40003800000 */
.L_x_133:
[----:B------:R-:W-:Y:S05]  /*6d00*/  BSYNC B1 ;  /* 0x0000000000017941 */ /* 0x000fea0003800000 */
.L_x_132:
[----:B------:R-:W-:Y:S05]  /*6d10*/  BRA `(.L_x_134) ;  /* 0xffffffe800f87947 */ /* 0x000fea000383ffff */
.L_x_107:
[----:B-1----:R1:W2:Y:S02]  /*6d20*/  SYNCS.PHASECHK.TRANS64.TRYWAIT P0, [R23+URZ+0x68], R14 ;  /* 0x0000680e170075a7 */ /* 0x0022a4000800017f */
[----:B--2---:R-:W-:Y:S05]  /*6d30*/  @!P0 NANOSLEEP.SYNCS 0x989680 ;  /* 0x009896800000895d */ /* 0x004fea0003900000 */
[----:B------:R-:W2:Y:S02]  /*6d40*/  @!P0 SYNCS.PHASECHK.TRANS64 P0, [R23+URZ+0x68], R14 ;  /* 0x0000680e170085a7 */ /* 0x000ea4000800007f */
[----:B--2---:R-:W-:Y:S05]  /*6d50*/  @!P0 BRA `(.L_x_107) ;  /* 0xfffffffc00f08947 */ /* 0x004fea000383ffff */
[----:B------:R-:W-:Y:S05]  /*6d60*/  BRA `(.L_x_135) ;  /* 0xffffffec00307947 */ /* 0x000fea000383ffff */
.L_x_115:
[----:B------:R-:W-:Y:S01]  /*6d70*/  BSSY B0, `(.L_x_136) ;  /* 0x0000006000007945 */ /* 0x000fe20003800000 */
[----:B------:R-:W-:-:S07]  /*6d80*/  IMAD.MOV.U32 R15, RZ, RZ, -0x1 ;  /* 0xffffffffff0f7424 */ /* 0x000fce00078e00ff */
[----:B------:R-:W-:Y:S05]  /*6d90*/  WARPSYNC.COLLECTIVE R15, `(.L_x_137) ;  /* 0x000000000f0c7348 */ /* 0x000fea0003c00000 */
[----:B------:R-:W-:Y:S02]  /*6da0*/  ELECT P6, UR62, PT ;  /* 0x00000000003e782f */ /* 0x000fe400038c0000 */
[----:B------:R-:W-:Y:S01]  /*6db0*/  MOV R14, UR62 ;  /* 0x0000003e000e7c02 */ /* 0x000fe20008000f00 */
[----:B------:R-:W-:Y:S10]  /*6dc0*/  ENDCOLLECTIVE ;  /* 0x000000000000791b */ /* 0x000ff40003800000 */
.L_x_137:
[----:B------:R-:W-:Y:S05]  /*6dd0*/  BSYNC B0 ;  /* 0x0000000000007941 */ /* 0x000fea0003800000 */
.L_x_136:
[----:B------:R-:W-:Y:S05]  /*6de0*/  BRA `(.L_x_138) ;  /* 0xfffffff400887947 */ /* 0x000fea000383ffff */
.L_x_119:
[----:B0-----:R0:W1:Y:S02]  /*6df0*/  SYNCS.PHASECHK.TRANS64.TRYWAIT P0, [R7+URZ], R2 ;  /* 0x00000002070075a7 */ /* 0x001064000800017f */
[----:B-1----:R-:W-:Y:S05]  /*6e00*/  @!P0 NANOSLEEP.SYNCS 0x989680 ;  /* 0x009896800000895d */ /* 0x002fea0003900000 */
[----:B------:R-:W1:Y:S02]  /*6e10*/  @!P0 SYNCS.PHASECHK.TRANS64 P0, [R7+URZ], R2 ;  /* 0x00000002070085a7 */ /* 0x000e64000800007f */
[----:B-1----:R-:W-:Y:S05]  /*6e20*/  @!P0 BRA `(.L_x_119) ;  /* 0xfffffffc00f08947 */ /* 0x002fea000383ffff */
[----:B------:R-:W-:Y:S05]  /*6e30*/  BRA `(.L_x_139) ;  /* 0xfffffff400c87947 */ /* 0x000fea000383ffff */
.L_x_120:
[----:B0-----:R0:W1:Y:S02]  /*6e40*/  SYNCS.PHASECHK.TRANS64.TRYWAIT P0, [R6+URZ], R3 ;  /* 0x00000003060075a7 */ /* 0x001064000800017f */
[----:B-1----:R-:W-:Y:S05]  /*6e50*/  @!P0 NANOSLEEP.SYNCS 0x989680 ;  /* 0x009896800000895d */ /* 0x002fea0003900000 */
[----:B------:R-:W1:Y:S02]  /*6e60*/  @!P0 SYNCS.PHASECHK.TRANS64 P0, [R6+URZ], R3 ;  /* 0x00000003060085a7 */ /* 0x000e64000800007f */
[----:B-1----:R-:W-:Y:S05]  /*6e70*/  @!P0 BRA `(.L_x_120) ;  /* 0xfffffffc00f08947 */ /* 0x002fea000383ffff */
[----:B------:R-:W-:Y:S05]  /*6e80*/  BRA `(.L_x_140) ;  /* 0xfffffff400d87947 */ /* 0x000fea000383ffff */
.L_x_121:
[----:B0-----:R0:W1:Y:S02]  /*6e90*/  SYNCS.PHASECHK.TRANS64.TRYWAIT P0, [R7+URZ], R4 ;  /* 0x00000004070075a7 */ /* 0x001064000800017f */
[----:B-1----:R-:W-:Y:S05]  /*6ea0*/  @!P0 NANOSLEEP.SYNCS 0x989680 ;  /* 0x009896800000895d */ /* 0x002fea0003900000 */
[----:B------:R-:W1:Y:S02]  /*6eb0*/  @!P0 SYNCS.PHASECHK.TRANS64 P0, [R7+URZ], R4 ;  /* 0x00000004070085a7 */ /* 0x000e64000800007f */
[----:B-1----:R-:W-:Y:S05]  /*6ec0*/  @!P0 BRA `(.L_x_121) ;  /* 0xfffffffc00f08947 */ /* 0x002fea000383ffff */
[----:B------:R-:W-:Y:S05]  /*6ed0*/  BRA `(.L_x_141) ;  /* 0xfffffff400e87947 */ /* 0x000fea000383ffff */
.L_x_122:
[----:B0-----:R0:W1:Y:S02]  /*6ee0*/  SYNCS.PHASECHK.TRANS64.TRYWAIT P0, [R6+URZ], R3 ;  /* 0x00000003060075a7 */ /* 0x001064000800017f */
[----:B-1----:R-:W-:Y:S05]  /*6ef0*/  @!P0 NANOSLEEP.SYNCS 0x989680 ;  /* 0x009896800000895d */ /* 0x002fea0003900000 */
[----:B------:R-:W1:Y:S02]  /*6f00*/  @!P0 SYNCS.PHASECHK.TRANS64 P0, [R6+URZ], R3 ;  /* 0x00000003060085a7 */ /* 0x000e64000800007f */
[----:B-1----:R-:W-:Y:S05]  /*6f10*/  @!P0 BRA `(.L_x_122) ;  /* 0xfffffffc00f08947 */ /* 0x002fea000383ffff */
[----:B------:R-:W-:Y:S05]  /*6f20*/  BRA `(.L_x_142) ;  /* 0xfffffff400f87947 */ /* 0x000fea000383ffff */
.L_x_123:
[----:B0-----:R0:W1:Y:S02]  /*6f30*/  SYNCS.PHASECHK.TRANS64.TRYWAIT P0, [R7+URZ], R4 ;  /* 0x00000004070075a7 */ /* 0x001064000800017f */
[----:B-1----:R-:W-:Y:S05]  /*6f40*/  @!P0 NANOSLEEP.SYNCS 0x989680 ;  /* 0x009896800000895d */ /* 0x002fea0003900000 */
[----:B------:R-:W1:Y:S02]  /*6f50*/  @!P0 SYNCS.PHASECHK.TRANS64 P0, [R7+URZ], R4 ;  /* 0x00000004070085a7 */ /* 0x000e64000800007f */
[----:B-1----:R-:W-:Y:S05]  /*6f60*/  @!P0 BRA `(.L_x_123) ;  /* 0xfffffffc00f08947 */ /* 0x002fea000383ffff */
[----:B------:R-:W-:Y:S05]  /*6f70*/  BRA `(.L_x_143) ;  /* 0xfffffff800087947 */ /* 0x000fea000383ffff */
.L_x_124:
[----:B0-----:R0:W1:Y:S02]  /*6f80*/  SYNCS.PHASECHK.TRANS64.TRYWAIT P0, [R6+URZ], R3 ;  /* 0x00000003060075a7 */ /* 0x001064000800017f */
[----:B-1----:R-:W-:Y:S05]  /*6f90*/  @!P0 NANOSLEEP.SYNCS 0x989680 ;  /* 0x009896800000895d */ /* 0x002fea0003900000 */
[----:B------:R-:W1:Y:S02]  /*6fa0*/  @!P0 SYNCS.PHASECHK.TRANS64 P0, [R6+URZ], R3 ;  /* 0x00000003060085a7 */ /* 0x000e64000800007f */
[----:B-1----:R-:W-:Y:S05]  /*6fb0*/  @!P0 BRA `(.L_x_124) ;  /* 0xfffffffc00f08947 */ /* 0x002fea000383ffff */
[----:B------:R-:W-:Y:S05]  /*6fc0*/  BRA `(.L_x_144) ;  /* 0xfffffff800187947 */ /* 0x000fea000383ffff */
.L_x_125:
[----:B0-----:R0:W1:Y:S02]  /*6fd0*/  SYNCS.PHASECHK.TRANS64.TRYWAIT P0, [R7+URZ], R4 ;  /* 0x00000004070075a7 */ /* 0x001064000800017f */
[----:B-1----:R-:W-:Y:S05]  /*6fe0*/  @!P0 NANOSLEEP.SYNCS 0x989680 ;  /* 0x009896800000895d */ /* 0x002fea0003900000 */
[----:B------:R-:W1:Y:S02]  /*6ff0*/  @!P0 SYNCS.PHASECHK.TRANS64 P0, [R7+URZ], R4 ;  /* 0x00000004070085a7 */ /* 0x000e64000800007f */
[----:B-1----:R-:W-:Y:S05]  /*7000*/  @!P0 BRA `(.L_x_125) ;  /* 0xfffffffc00f08947 */ /* 0x002fea000383ffff */
[----:B------:R-:W-:Y:S05]  /*7010*/  BRA `(.L_x_145) ;  /* 0xfffffff800287947 */ /* 0x000fea000383ffff */
.L_x_126:
[----:B0-----:R0:W1:Y:S02]  /*7020*/  SYNCS.PHASECHK.TRANS64.TRYWAIT P0, [R6+URZ], R3 ;  /* 0x00000003060075a7 */ /* 0x001064000800017f */
[----:B-1----:R-:W-:Y:S05]  /*7030*/  @!P0 NANOSLEEP.SYNCS 0x989680 ;  /* 0x009896800000895d */ /* 0x002fea0003900000 */
[----:B------:R-:W1:Y:S02]  /*7040*/  @!P0 SYNCS.PHASECHK.TRANS64 P0, [R6+URZ], R3 ;  /* 0x00000003060085a7 */ /* 0x000e64000800007f */
[----:B-1----:R-:W-:Y:S05]  /*7050*/  @!P0 BRA `(.L_x_126) ;  /* 0xfffffffc00f08947 */ /* 0x002fea000383ffff */
[----:B------:R-:W-:Y:S05]  /*7060*/  BRA `(.L_x_146) ;  /* 0xfffffff800387947 */ /* 0x000fea000383ffff */
.L_x_127:
[----:B0-----:R0:W1:Y:S02]  /*7070*/  SYNCS.PHASECHK.TRANS64.TRYWAIT P0, [R7+URZ], R4 ;  /* 0x00000004070075a7 */ /* 0x001064000800017f */
[----:B-1----:R-:W-:Y:S05]  /*7080*/  @!P0 NANOSLEEP.SYNCS 0x989680 ;  /* 0x009896800000895d */ /* 0x002fea0003900000 */
[----:B------:R-:W1:Y:S02]  /*7090*/  @!P0 SYNCS.PHASECHK.TRANS64 P0, [R7+URZ], R4 ;  /* 0x00000004070085a7 */ /* 0x000e64000800007f */
[----:B-1----:R-:W-:Y:S05]  /*70a0*/  @!P0 BRA `(.L_x_127) ;  /* 0xfffffffc00f08947 */ /* 0x002fea000383ffff */
[----:B------:R-:W-:Y:S05]  /*70b0*/  BRA `(.L_x_147) ;  /* 0xfffffff800487947 */ /* 0x000fea000383ffff */
.L_x_128:
[----:B0-----:R0:W1:Y:S02]  /*70c0*/  SYNCS.PHASECHK.TRANS64.TRYWAIT P0, [R6+URZ], R3 ;  /* 0x00000003060075a7 */ /* 0x001064000800017f */
[----:B-1----:R-:W-:Y:S05]  /*70d0*/  @!P0 NANOSLEEP.SYNCS 0x989680 ;  /* 0x009896800000895d */ /* 0x002fea0003900000 */
[----:B------:R-:W1:Y:S02]  /*70e0*/  @!P0 SYNCS.PHASECHK.TRANS64 P0, [R6+URZ], R3 ;  /* 0x00000003060085a7 */ /* 0x000e64000800007f */
[----:B-1----:R-:W-:Y:S05]  /*70f0*/  @!P0 BRA `(.L_x_128) ;  /* 0xfffffffc00f08947 */ /* 0x002fea000383ffff */
[----:B------:R-:W-:Y:S05]  /*7100*/  BRA `(.L_x_148) ;  /* 0xfffffff800587947 */ /* 0x000fea000383ffff */
.L_x_129:
[----:B0-----:R0:W1:Y:S02]  /*7110*/  SYNCS.PHASECHK.TRANS64.TRYWAIT P0, [R7+URZ], R4 ;  /* 0x00000004070075a7 */ /* 0x001064000800017f */
[----:B-1----:R-:W-:Y:S05]  /*7120*/  @!P0 NANOSLEEP.SYNCS 0x989680 ;  /* 0x009896800000895d */ /* 0x002fea0003900000 */
[----:B------:R-:W1:Y:S02]  /*7130*/  @!P0 SYNCS.PHASECHK.TRANS64 P0, [R7+URZ], R4 ;  /* 0x00000004070085a7 */ /* 0x000e64000800007f */
[----:B-1----:R-:W-:Y:S05]  /*7140*/  @!P0 BRA `(.L_x_129) ;  /* 0xfffffffc00f08947 */ /* 0x002fea000383ffff */
[----:B------:R-:W-:Y:S05]  /*7150*/  BRA `(.L_x_149) ;  /* 0xfffffff800687947 */ /* 0x000fea000383ffff */
.L_x_130:
[----:B-1----:R1:W2:Y:S02]  /*7160*/  SYNCS.PHASECHK.TRANS64.TRYWAIT P0, [R6+URZ], R3 ;  /* 0x00000003060075a7 */ /* 0x0022a4000800017f */
[----:B--2---:R-:W-:Y:S05]  /*7170*/  @!P0 NANOSLEEP.SYNCS 0x989680 ;  /* 0x009896800000895d */ /* 0x004fea0003900000 */
[----:B------:R-:W2:Y:S02]  /*7180*/  @!P0 SYNCS.PHASECHK.TRANS64 P0, [R6+URZ], R3 ;  /* 0x00000003060085a7 */ /* 0x000ea4000800007f */
[----:B--2---:R-:W-:Y:S05]  /*7190*/  @!P0 BRA `(.L_x_130) ;  /* 0xfffffffc00f08947 */ /* 0x004fea000383ffff */
[----:B------:R-:W-:Y:S05]  /*71a0*/  BRA `(.L_x_150) ;  /* 0xfffffff800707947 */ /* 0x000fea000383ffff */
.L_x_151:
[----:B------:R-:W-:-:S00]  /*71b0*/  BRA `(.L_x_151) ;  /* 0xfffffffc00fc7947 */ /* 0x000fc0000383ffff */
[----:B------:R-:W-:-:S00]  /*71c0*/  NOP ;  /* 0x0000000000007918 */ /* 0x000fc00000000000 */
        /* <DEDUP_REMOVED lines=11> */
.L_x_152:


//--------------------- .nv.global.init           --------------------------
	.section	.nv.global.init,"aw",@progbits
.nv.global.init:
	.type		$str$22,@object
	.size		$str$22,($str$23 - $str$22)
$str$22:
        /*0000*/ 	.byte	0x6b, 0x5f, 0x74, 0x69, 0x6c, 0x65, 0x5f, 0x63, 0x6f, 0x75, 0x6e, 0x74, 0x20, 0x3e, 0x3d, 0x20
        /*0010*/ 	.byte	0x31, 0x00
	.type		$str$23,@object
	.size		$str$23,(__unnamed_1 - $str$23)
$str$23:
        /*0012*/ 	.byte	0x2f, 0x74, 0x6d, 0x70, 0x2f, 0x63, 0x75, 0x74, 0x6c, 0x61, 0x73, 0x73, 0x5f, 0x73, 0x77, 0x65
        /*0022*/ 	.byte	0x65, 0x70, 0x5f, 0x73, 0x72, 0x63, 0x2f, 0x69, 0x6e, 0x63, 0x6c, 0x75, 0x64, 0x65, 0x2f, 0x63
        /*0032*/ 	.byte	0x75, 0x74, 0x6c, 0x61, 0x73, 0x73, 0x2f, 0x67, 0x65, 0x6d, 0x6d, 0x2f, 0x63, 0x6f, 0x6c, 0x6c
        /*0042*/ 	.byte	0x65, 0x63, 0x74, 0x69, 0x76, 0x65, 0x2f, 0x73, 0x6d, 0x39, 0x30, 0x5f, 0x6d, 0x6d, 0x61, 0x5f
        /*0052*/ 	.byte	0x74, 0x6d, 0x61, 0x5f, 0x67, 0x6d, 0x6d, 0x61, 0x5f, 0x73, 0x73, 0x5f, 0x77, 0x61, 0x72, 0x70
        /*0062*/ 	.byte	0x73, 0x70, 0x65, 0x63, 0x69, 0x61, 0x6c, 0x69, 0x7a, 0x65, 0x64, 0x2e, 0x68, 0x70, 0x70, 0x00
	.type		__unnamed_1,@object
	.size		__unnamed_1,(.L_0 - __unnamed_1)
__unnamed_1:
        /*0072*/ 	.byte	0x76, 0x6f, 0x69, 0x64, 0x20, 0x63, 0x75, 0x74, 0x6c, 0x61, 0x73, 0x73, 0x3a, 0x3a, 0x67, 0x65
        /* <DEDUP_REMOVED lines=180> */
        /*0bc2*/ 	.byte	0x79, 0x5d, 0x00
.L_0:


//--------------------- .nv.shared._ZN7cutlass13device_kernelINS_4gemm6kernel13GemmUniversalIN4cute5tupleIJiiiiEEENS1_10collective13CollectiveMmaINS1_34MainloopSm90TmaGmmaWarpSpecializedILi13ENS5_IJNS4_1CILi2EEENSA_ILi1EEESC_EEENS1_35KernelTmaWarpSpecializedCooperativeEEENS5_IJNSA_ILi512EEENSA_ILi16EEESH_EEENS_6half_tENS5_IJlSC_lEEESJ_SK_NS4_8TiledMMAINS4_8MMA_AtomIJNS4_4SM904GMMA25MMA_64x16x16_F32F16F16_SSILNSO_5MajorE0ELSQ_0ELNSO_7ScaleInE1ELSR_1EEEEEENS4_6LayoutISD_NS5_IJSC_NSA_ILi0EEESV_EEEEENS5_IJNS4_10UnderscoreESY_SY_EEEEENS4_13SM90_TMA_LOADENS4_14ComposedLayoutINS4_7SwizzleILi1ELi4ELi3EEENS4_18smem_ptr_flag_bitsILi16EEENSU_INS5_IJNSA_ILi8EEESH_EEENS5_IJSH_SC_EEEEEEEvNS4_8identityENS4_23SM90_TMA_LOAD_MULTICASTES1B_vS1C_EENS_8epilogue10collective6detail29Sm90TmaWarpSpecializedAdapterINS1G_15DefaultEpilogueISJ_SK_SK_NS1F_6thread17LinearCombinationISJ_Li1EffLNS1K_9ScaleType4KindE0ELNS_15FloatRoundStyleE2ESJ_EENS1_15EpilogueDefaultEEEEEvvEEEEvNT_6ParamsE --------------------------
	.section	.nv.shared._ZN7cutlass13device_kernelINS_4gemm6kernel13GemmUniversalIN4cute5tupleIJiiiiEEENS1_10collective13CollectiveMmaINS1_34MainloopSm90TmaGmmaWarpSpecializedILi13ENS5_IJNS4_1CILi2EEENSA_ILi1EEESC_EEENS1_35KernelTmaWarpSpecializedCooperativeEEENS5_IJNSA_ILi512EEENSA_ILi16EEESH_EEENS_6half_tENS5_IJlSC_lEEESJ_SK_NS4_8TiledMMAINS4_8MMA_AtomIJNS4_4SM904GMMA25MMA_64x16x16_F32F16F16_SSILNSO_5MajorE0ELSQ_0ELNSO_7ScaleInE1ELSR_1EEEEEENS4_6LayoutISD_NS5_IJSC_NSA_ILi0EEESV_EEEEENS5_IJNS4_10UnderscoreESY_SY_EEEEENS4_13SM90_TMA_LOADENS4_14ComposedLayoutINS4_7SwizzleILi1ELi4ELi3EEENS4_18smem_ptr_flag_bitsILi16EEENSU_INS5_IJNSA_ILi8EEESH_EEENS5_IJSH_SC_EEEEEEEvNS4_8identityENS4_23SM90_TMA_LOAD_MULTICASTES1B_vS1C_EENS_8epilogue10collective6detail29Sm90TmaWarpSpecializedAdapterINS1G_15DefaultEpilogueISJ_SK_SK_NS1F_6thread17LinearCombinationISJ_Li1EffLNS1K_9ScaleType4KindE0ELNS_15FloatRoundStyleE2ESJ_EENS1_15EpilogueDefaultEEEEEvvEEEEvNT_6ParamsE,"aw",@nobits
	.sectionflags	@""
	.align	16
	.zero		1024


//--------------------- .nv.shared.reserved.0     --------------------------
	.section	.nv.shared.reserved.0,"aw",@nobits
	.weak		__nv_reservedSMEM_offset_0_alias
	.size		__nv_reservedSMEM_offset_0_alias, 0, 0
	.other		__nv_reservedSMEM_offset_0_alias,@"STO_CUDA_RESERVED_SHARED STV_DEFAULT"
__nv_reservedSMEM_offset_0_alias:
	.zero		0


//--------------------- .nv.global                --------------------------
	.section	.nv.global,"aw",@nobits
.nv.global:
	.type		_ZN40_INTERNAL_f5a09f6f_4_k_cu_8743b1fb_158124cute1_E,@object
	.size		_ZN40_INTERNAL_f5a09f6f_4_k_cu_8743b1fb_158124cute1_E,(_ZN40_INTERNAL_f5a09f6f_4_k_cu_8743b1fb_158124cuda3std3__45__cpo6cbeginE - _ZN40_INTERNAL_f5a09f6f_4_k_cu_8743b1fb_158124cute1_E)
_ZN40_INTERNAL_f5a09f6f_4_k_cu_8743b1fb_158124cute1_E:
	.zero		1
	.type		_ZN40_INTERNAL_f5a09f6f_4_k_cu_8743b1fb_158124cuda3std3__45__cpo6cbeginE,@object
	.size		_ZN40_INTERNAL_f5a09f6f_4_k_cu_8743b1fb_158124cuda3std3__45__cpo6cbeginE,(_ZN40_INTERNAL_f5a09f6f_4_k_cu_8743b1fb_158124cuda3std3__48in_placeE - _ZN40_INTERNAL_f5a09f6f_4_k_cu_8743b1fb_158124cuda3std3__45__cpo6cbeginE)
_ZN40_INTERNAL_f5a09f6f_4_k_cu_8743b1fb_158124cuda3std3__45__cpo6cbeginE:
	.zero		1
	.type		_ZN40_INTERNAL_f5a09f6f_4_k_cu_8743b1fb_158124cuda3std3__48in_placeE,@object
	.size		_ZN40_INTERNAL_f5a09f6f_4_k_cu_8743b1fb_158124cuda3std3__48in_placeE,(_ZN40_INTERNAL_f5a09f6f_4_k_cu_8743b1fb_158124cuda3std6ranges3__45__cpo9iter_moveE - _ZN40_INTERNAL_f5a09f6f_4_k_cu_8743b1fb_158124cuda3std3__48in_placeE)
_ZN40_INTERNAL_f5a09f6f_4_k_cu_8743b1fb_158124cuda3std3__48in_placeE:
	.zero		1
	.type		_ZN40_INTERNAL_f5a09f6f_4_k_cu_8743b1fb_158124cuda3std6ranges3__45__cpo9iter_moveE,@object
	.size		_ZN40_INTERNAL_f5a09f6f_4_k_cu_8743b1fb_158124cuda3std6ranges3__45__cpo9iter_moveE,(_ZN40_INTERNAL_f5a09f6f_4_k_cu_8743b1fb_158124cuda3std3__45__cpo5beginE - _ZN40_INTERNAL_f5a09f6f_4_k_cu_8743b1fb_158124cuda3std6ranges3__45__cpo9iter_moveE)
_ZN40_INTERNAL_f5a09f6f_4_k_cu_8743b1fb_158124cuda3std6ranges3__45__cpo9iter_moveE:
	.zero		1
	.type		_ZN40_INTERNAL_f5a09f6f_4_k_cu_8743b1fb_158124cuda3std3__45__cpo5beginE,@object
	.size		_ZN40_INTERNAL_f5a09f6f_4_k_cu_8743b1fb_158124cuda3std3__45__cpo5beginE,(_ZN40_INTERNAL_f5a09f6f_4_k_cu_8743b1fb_158124cuda3std3__442_GLOBAL__N__f5a09f6f_4_k_cu_8743b1fb_158126ignoreE - _ZN40_INTERNAL_f5a09f6f_4_k_cu_8743b1fb_158124cuda3std3__45__cpo5beginE)
_ZN40_INTERNAL_f5a09f6f_4_k_cu_8743b1fb_158124cuda3std3__45__cpo5beginE:
	.zero		1
	.type		_ZN40_INTERNAL_f5a09f6f_4_k_cu_8743b1fb_158124cuda3std3__442_GLOBAL__N__f5a09f6f_4_k_cu_8743b1fb_158126ignoreE,@object
	.size		_ZN40_INTERNAL_f5a09f6f_4_k_cu_8743b1fb_158124cuda3std3__442_GLOBAL__N__f5a09f6f_4_k_cu_8743b1fb_158126ignoreE,(_ZN40_INTERNAL_f5a09f6f_4_k_cu_8743b1fb_158124cute7productE - _ZN40_INTERNAL_f5a09f6f_4_k_cu_8743b1fb_158124cuda3std3__442_GLOBAL__N__f5a09f6f_4_k_cu_8743b1fb_158126ignoreE)
_ZN40_INTERNAL_f5a09f6f_4_k_cu_8743b1fb_158124cuda3std3__442_GLOBAL__N__f5a09f6f_4_k_cu_8743b1fb_158126ignoreE:
	.zero		1
	.type		_ZN40_INTERNAL_f5a09f6f_4_k_cu_8743b1fb_158124cute7productE,@object
	.size		_ZN40_INTERNAL_f5a09f6f_4_k_cu_8743b1fb_158124cute7productE,(_ZN40_INTERNAL_f5a09f6f_4_k_cu_8743b1fb_158124cuda3std3__45__cpo3endE - _ZN40_INTERNAL_f5a09f6f_4_k_cu_8743b1fb_158124cute7productE)
_ZN40_INTERNAL_f5a09f6f_4_k_cu_8743b1fb_158124cute7productE:
	.zero		1
	.type		_ZN40_INTERNAL_f5a09f6f_4_k_cu_8743b1fb_158124cuda3std3__45__cpo3endE,@object
	.size		_ZN40_INTERNAL_f5a09f6f_4_k_cu_8743b1fb_158124cuda3std3__45__cpo3endE,(_ZN40_INTERNAL_f5a09f6f_4_k_cu_8743b1fb_158124cuda3std3__419piecewise_constructE - _ZN40_INTERNAL_f5a09f6f_4_k_cu_8743b1fb_158124cuda3std3__45__cpo3endE)
_ZN40_INTERNAL_f5a09f6f_4_k_cu_8743b1fb_158124cuda3std3__45__cpo3endE:
	.zero		1
	.type		_ZN40_INTERNAL_f5a09f6f_4_k_cu_8743b1fb_158124cuda3std3__419piecewise_constructE,@object
	.size		_ZN40_INTERNAL_f5a09f6f_4_k_cu_8743b1fb_158124cuda3std3__419piecewise_constructE,(_ZN40_INTERNAL_f5a09f6f_4_k_cu_8743b1fb_158124cuda3std3__45__cpo4cendE - _ZN40_INTERNAL_f5a09f6f_4_k_cu_8743b1fb_158124cuda3std3__419piecewise_constructE)
_ZN40_INTERNAL_f5a09f6f_4_k_cu_8743b1fb_158124cuda3std3__419piecewise_constructE:
	.zero		1
	.type		_ZN40_INTERNAL_f5a09f6f_4_k_cu_8743b1fb_158124cuda3std3__45__cpo4cendE,@object
	.size		_ZN40_INTERNAL_f5a09f6f_4_k_cu_8743b1fb_158124cuda3std3__45__cpo4cendE,(_ZN40_INTERNAL_f5a09f6f_4_k_cu_8743b1fb_158124cuda3std6ranges3__45__cpo4swapE - _ZN40_INTERNAL_f5a09f6f_4_k_cu_8743b1fb_158124cuda3std3__45__cpo4cendE)
_ZN40_INTERNAL_f5a09f6f_4_k_cu_8743b1fb_158124cuda3std3__45__cpo4cendE:
	.zero		1
	.type		_ZN40_INTERNAL_f5a09f6f_4_k_cu_8743b1fb_158124cuda3std6ranges3__45__cpo4swapE,@object
	.size		_ZN40_INTERNAL_f5a09f6f_4_k_cu_8743b1fb_158124cuda3std6ranges3__45__cpo4swapE,(.L_8 - _ZN40_INTERNAL_f5a09f6f_4_k_cu_8743b1fb_158124cuda3std6ranges3__45__cpo4swapE)
_ZN40_INTERNAL_f5a09f6f_4_k_cu_8743b1fb_158124cuda3std6ranges3__45__cpo4swapE:
	.zero		1
.L_8:


//--------------------- .nv.constant0._ZN7cutlass13device_kernelINS_4gemm6kernel13GemmUniversalIN4cute5tupleIJiiiiEEENS1_10collective13CollectiveMmaINS1_34MainloopSm90TmaGmmaWarpSpecializedILi13ENS5_IJNS4_1CILi2EEENSA_ILi1EEESC_EEENS1_35KernelTmaWarpSpecializedCooperativeEEENS5_IJNSA_ILi512EEENSA_ILi16EEESH_EEENS_6half_tENS5_IJlSC_lEEESJ_SK_NS4_8TiledMMAINS4_8MMA_AtomIJNS4_4SM904GMMA25MMA_64x16x16_F32F16F16_SSILNSO_5MajorE0ELSQ_0ELNSO_7ScaleInE1ELSR_1EEEEEENS4_6LayoutISD_NS5_IJSC_NSA_ILi0EEESV_EEEEENS5_IJNS4_10UnderscoreESY_SY_EEEEENS4_13SM90_TMA_LOADENS4_14ComposedLayoutINS4_7SwizzleILi1ELi4ELi3EEENS4_18smem_ptr_flag_bitsILi16EEENSU_INS5_IJNSA_ILi8EEESH_EEENS5_IJSH_SC_EEEEEEEvNS4_8identityENS4_23SM90_TMA_LOAD_MULTICASTES1B_vS1C_EENS_8epilogue10collective6detail29Sm90TmaWarpSpecializedAdapterINS1G_15DefaultEpilogueISJ_SK_SK_NS1F_6thread17LinearCombinationISJ_Li1EffLNS1K_9ScaleType4KindE0ELNS_15FloatRoundStyleE2ESJ_EENS1_15EpilogueDefaultEEEEEvvEEEEvNT_6ParamsE --------------------------
	.section	.nv.constant0._ZN7cutlass13device_kernelINS_4gemm6kernel13GemmUniversalIN4cute5tupleIJiiiiEEENS1_10collective13CollectiveMmaINS1_34MainloopSm90TmaGmmaWarpSpecializedILi13ENS5_IJNS4_1CILi2EEENSA_ILi1EEESC_EEENS1_35KernelTmaWarpSpecializedCooperativeEEENS5_IJNSA_ILi512EEENSA_ILi16EEESH_EEENS_6half_tENS5_IJlSC_lEEESJ_SK_NS4_8TiledMMAINS4_8MMA_AtomIJNS4_4SM904GMMA25MMA_64x16x16_F32F16F16_SSILNSO_5MajorE0ELSQ_0ELNSO_7ScaleInE1ELSR_1EEEEEENS4_6LayoutISD_NS5_IJSC_NSA_ILi0EEESV_EEEEENS5_IJNS4_10UnderscoreESY_SY_EEEEENS4_13SM90_TMA_LOADENS4_14ComposedLayoutINS4_7SwizzleILi1ELi4ELi3EEENS4_18smem_ptr_flag_bitsILi16EEENSU_INS5_IJNSA_ILi8EEESH_EEENS5_IJSH_SC_EEEEEEEvNS4_8identityENS4_23SM90_TMA_LOAD_MULTICASTES1B_vS1C_EENS_8epilogue10collective6detail29Sm90TmaWarpSpecializedAdapterINS1G_15DefaultEpilogueISJ_SK_SK_NS1F_6thread17LinearCombinationISJ_Li1EffLNS1K_9ScaleType4KindE0ELNS_15FloatRoundStyleE2ESJ_EENS1_15EpilogueDefaultEEEEEvvEEEEvNT_6ParamsE,"a",@progbits
	.sectionflags	@""
	.align	4
.nv.constant0._ZN7cutlass13device_kernelINS_4gemm6kernel13GemmUniversalIN4cute5tupleIJiiiiEEENS1_10collective13CollectiveMmaINS1_34MainloopSm90TmaGmmaWarpSpecializedILi13ENS5_IJNS4_1CILi2EEENSA_ILi1EEESC_EEENS1_35KernelTmaWarpSpecializedCooperativeEEENS5_IJNSA_ILi512EEENSA_ILi16EEESH_EEENS_6half_tENS5_IJlSC_lEEESJ_SK_NS4_8TiledMMAINS4_8MMA_AtomIJNS4_4SM904GMMA25MMA_64x16x16_F32F16F16_SSILNSO_5MajorE0ELSQ_0ELNSO_7ScaleInE1ELSR_1EEEEEENS4_6LayoutISD_NS5_IJSC_NSA_ILi0EEESV_EEEEENS5_IJNS4_10UnderscoreESY_SY_EEEEENS4_13SM90_TMA_LOADENS4_14ComposedLayoutINS4_7SwizzleILi1ELi4ELi3EEENS4_18smem_ptr_flag_bitsILi16EEENSU_INS5_IJNSA_ILi8EEESH_EEENS5_IJSH_SC_EEEEEEEvNS4_8identityENS4_23SM90_TMA_LOAD_MULTICASTES1B_vS1C_EENS_8epilogue10collective6detail29Sm90TmaWarpSpecializedAdapterINS1G_15DefaultEpilogueISJ_SK_SK_NS1F_6thread17LinearCombinationISJ_Li1EffLNS1K_9ScaleType4KindE0ELNS_15FloatRoundStyleE2ESJ_EENS1_15EpilogueDefaultEEEEEvvEEEEvNT_6ParamsE:
	.zero		1664


//--------------------- SYMBOLS --------------------------

	.type		.nv.reservedSmem.offset0,@object
	.size		.nv.reservedSmem.offset0,0x4
	.type		__assertfail,@function
